// auto-generated by cutlass_sweep.epilogue — config: {"arch": "sm_90", "cluster_m": 2, "cluster_n": 1, "dtype": "bf16", "fusion": "bias", "tile_k": 64, "tile_m": 128, "tile_n": 256}
#include "cutlass/cutlass.h"
#include "cutlass/gemm/collective/collective_builder.hpp"
#include "cutlass/gemm/device/gemm_universal_adapter.h"
#include "cutlass/gemm/kernel/gemm_universal.hpp"
#include "cutlass/epilogue/collective/collective_builder.hpp"
#include "cutlass/epilogue/fusion/operations.hpp"
#include "cutlass/epilogue/thread/activation.h"

using Elem = cutlass::bfloat16_t;
using Acc  = float;
using TileShape    = cute::Shape<cute::_128, cute::_256, cute::_64>;
using ClusterShape = cute::Shape<cute::_2, cute::_1, cute::_1>;
using FusionOp     = cutlass::epilogue::fusion::LinCombPerRowBias<Elem, Acc>;

using CollectiveEpilogue = typename cutlass::epilogue::collective::CollectiveBuilder<
    cutlass::arch::Sm90, cutlass::arch::OpClassTensorOp,
    TileShape, ClusterShape,
    cutlass::epilogue::collective::EpilogueTileAuto,
    Acc, Acc,
    Elem, cutlass::layout::RowMajor, 128 / cutlass::sizeof_bits<Elem>::value,
    Elem, cutlass::layout::RowMajor, 128 / cutlass::sizeof_bits<Elem>::value,
    cutlass::epilogue::TmaWarpSpecializedCooperative,
    FusionOp
  >::CollectiveOp;

using CollectiveMainloop = typename cutlass::gemm::collective::CollectiveBuilder<
    cutlass::arch::Sm90, cutlass::arch::OpClassTensorOp,
    Elem, cutlass::layout::RowMajor, 128 / cutlass::sizeof_bits<Elem>::value,
    Elem, cutlass::layout::ColumnMajor, 128 / cutlass::sizeof_bits<Elem>::value,
    Acc,
    TileShape, ClusterShape,
    cutlass::gemm::collective::StageCountAutoCarveout<
        static_cast<int>(sizeof(typename CollectiveEpilogue::SharedStorage))>,
    cutlass::gemm::KernelTmaWarpSpecializedCooperative
  >::CollectiveOp;

using GemmKernel = cutlass::gemm::kernel::GemmUniversal<
    cute::Shape<int,int,int,int>, CollectiveMainloop, CollectiveEpilogue>;
using Gemm = cutlass::gemm::device::GemmUniversalAdapter<GemmKernel>;

auto* _anchor = &cutlass::device_kernel<GemmKernel>;


// ===== COMPILED SASS (sm_90a) =====

	.target	sm_90a

	.elftype	@"ET_EXEC"


//--------------------- .note.nv.tkinfo           --------------------------
	.section	.note.nv.tkinfo,"",@"SHT_NOTE"
	.sectionflags	@"SHF_NOTE_NV_TKINFO"
	.tkinfo
        /*0018*/ 	.word	0x00000002
        /*0030*/ 	.string	""
        /*0030*/ 	.string	"ptxas"
        /*0030*/ 	.string	"Cuda compilation tools, release 13.0, V13.0.88"
        /*0030*/ 	.string	"Build cuda_13.0.r13.0/compiler.36424714_0"
        /*0030*/ 	.string	"-arch sm_90a -m 64 "



//--------------------- .note.nv.cuinfo           --------------------------
	.section	.note.nv.cuinfo,"",@"SHT_NOTE"
	.sectionflags	@"SHF_NOTE_NV_CUINFO"
        /*0018*/ 	.short	0x0002
        /*001a*/ 	.short	0x005a
        /*001c*/ 	.short	0x0082
	.zero		2


//--------------------- .nv.info                  --------------------------
	.section	.nv.info,"",@"SHT_CUDA_INFO"
	.align	4


	//----- nvinfo : EIATTR_REGCOUNT
	.align		4
        /*0000*/ 	.byte	0x04, 0x2f
        /*0002*/ 	.short	(.L_18 - .L_17)
	.align		4
.L_17:
        /*0004*/ 	.word	index@(_ZN7cutlass13device_kernelINS_4gemm6kernel13GemmUniversalIN4cute5tupleIJiiiiEEENS1_10collective13CollectiveMmaINS1_34MainloopSm90TmaGmmaWarpSpecializedILi4ENS5_IJNS4_1CILi2EEENSA_ILi1EEESC_EEENS1_35KernelTmaWarpSpecializedCooperativeEEENS5_IJNSA_ILi128EEENSA_ILi256EEENSA_ILi64EEEEEENS_10bfloat16_tENS5_IJlSC_lEEESK_SL_NS4_8TiledMMAINS4_8MMA_AtomIJNS4_4SM904GMMA28MMA_64x256x16_F32BF16BF16_SSILNSP_5MajorE0ELSR_0ELNSP_7ScaleInE1ELSS_1EEEEEENS4_6LayoutISD_NS5_IJSC_NSA_ILi0EEESW_EEEEENS5_IJNS4_10UnderscoreESZ_SZ_EEEEENS4_13SM90_TMA_LOADENS4_14ComposedLayoutINS4_7SwizzleILi3ELi4ELi3EEENS4_18smem_ptr_flag_bitsILi16EEENSV_INS5_IJNSA_ILi8EEESI_EEENS5_IJSI_SC_EEEEEEEvNS4_8identityENS4_23SM90_TMA_LOAD_MULTICASTES1C_vS1D_EENS_8epilogue10collective18CollectiveEpilogueINS1G_22Sm90TmaWarpSpecializedILi4ELi2ELi16ELb1ELb0EEEJSJ_NS5_IJSG_NSA_ILi32EEEEEESK_SL_SK_SL_NS1G_6fusion15FusionCallbacksIS1K_NS1N_17LinCombPerRowBiasISK_fSK_SK_fLi8ELNS_15FloatRoundStyleE2EEESJ_S1M_JEEES12_NS13_INS14_ILi2ELi4ELi3EEES17_NSV_INS5_IJS18_S1L_EEENS5_IJS1L_SC_EEEEEEENS4_17SM75_U32x4_LDSM_NENS4_14SM90_TMA_STOREES1X_NS4_17SM90_U32x4_STSM_NENS4_9Copy_AtomIJS20_NS_6half_tEEEEvEEEvvEEEEvNT_6ParamsE)
        /*0008*/ 	.word	0x000000a8


	//----- nvinfo : EIATTR_FRAME_SIZE
	.align		4
.L_18:
        /*000c*/ 	.byte	0x04, 0x11
        /*000e*/ 	.short	(.L_20 - .L_19)
	.align		4
.L_19:
        /*0010*/ 	.word	index@(_ZN7cutlass13device_kernelINS_4gemm6kernel13GemmUniversalIN4cute5tupleIJiiiiEEENS1_10collective13CollectiveMmaINS1_34MainloopSm90TmaGmmaWarpSpecializedILi4ENS5_IJNS4_1CILi2EEENSA_ILi1EEESC_EEENS1_35KernelTmaWarpSpecializedCooperativeEEENS5_IJNSA_ILi128EEENSA_ILi256EEENSA_ILi64EEEEEENS_10bfloat16_tENS5_IJlSC_lEEESK_SL_NS4_8TiledMMAINS4_8MMA_AtomIJNS4_4SM904GMMA28MMA_64x256x16_F32BF16BF16_SSILNSP_5MajorE0ELSR_0ELNSP_7ScaleInE1ELSS_1EEEEEENS4_6LayoutISD_NS5_IJSC_NSA_ILi0EEESW_EEEEENS5_IJNS4_10UnderscoreESZ_SZ_EEEEENS4_13SM90_TMA_LOADENS4_14ComposedLayoutINS4_7SwizzleILi3ELi4ELi3EEENS4_18smem_ptr_flag_bitsILi16EEENSV_INS5_IJNSA_ILi8EEESI_EEENS5_IJSI_SC_EEEEEEEvNS4_8identityENS4_23SM90_TMA_LOAD_MULTICASTES1C_vS1D_EENS_8epilogue10collective18CollectiveEpilogueINS1G_22Sm90TmaWarpSpecializedILi4ELi2ELi16ELb1ELb0EEEJSJ_NS5_IJSG_NSA_ILi32EEEEEESK_SL_SK_SL_NS1G_6fusion15FusionCallbacksIS1K_NS1N_17LinCombPerRowBiasISK_fSK_SK_fLi8ELNS_15FloatRoundStyleE2EEESJ_S1M_JEEES12_NS13_INS14_ILi2ELi4ELi3EEES17_NSV_INS5_IJS18_S1L_EEENS5_IJS1L_SC_EEEEEEENS4_17SM75_U32x4_LDSM_NENS4_14SM90_TMA_STOREES1X_NS4_17SM90_U32x4_STSM_NENS4_9Copy_AtomIJS20_NS_6half_tEEEEvEEEvvEEEEvNT_6ParamsE)
        /*0014*/ 	.word	0x00000000


	//----- nvinfo : EIATTR_MIN_STACK_SIZE
	.align		4
.L_20:
        /*0018*/ 	.byte	0x04, 0x12
        /*001a*/ 	.short	(.L_22 - .L_21)
	.align		4
.L_21:
        /*001c*/ 	.word	index@(_ZN7cutlass13device_kernelINS_4gemm6kernel13GemmUniversalIN4cute5tupleIJiiiiEEENS1_10collective13CollectiveMmaINS1_34MainloopSm90TmaGmmaWarpSpecializedILi4ENS5_IJNS4_1CILi2EEENSA_ILi1EEESC_EEENS1_35KernelTmaWarpSpecializedCooperativeEEENS5_IJNSA_ILi128EEENSA_ILi256EEENSA_ILi64EEEEEENS_10bfloat16_tENS5_IJlSC_lEEESK_SL_NS4_8TiledMMAINS4_8MMA_AtomIJNS4_4SM904GMMA28MMA_64x256x16_F32BF16BF16_SSILNSP_5MajorE0ELSR_0ELNSP_7ScaleInE1ELSS_1EEEEEENS4_6LayoutISD_NS5_IJSC_NSA_ILi0EEESW_EEEEENS5_IJNS4_10UnderscoreESZ_SZ_EEEEENS4_13SM90_TMA_LOADENS4_14ComposedLayoutINS4_7SwizzleILi3ELi4ELi3EEENS4_18smem_ptr_flag_bitsILi16EEENSV_INS5_IJNSA_ILi8EEESI_EEENS5_IJSI_SC_EEEEEEEvNS4_8identityENS4_23SM90_TMA_LOAD_MULTICASTES1C_vS1D_EENS_8epilogue10collective18CollectiveEpilogueINS1G_22Sm90TmaWarpSpecializedILi4ELi2ELi16ELb1ELb0EEEJSJ_NS5_IJSG_NSA_ILi32EEEEEESK_SL_SK_SL_NS1G_6fusion15FusionCallbacksIS1K_NS1N_17LinCombPerRowBiasISK_fSK_SK_fLi8ELNS_15FloatRoundStyleE2EEESJ_S1M_JEEES12_NS13_INS14_ILi2ELi4ELi3EEES17_NSV_INS5_IJS18_S1L_EEENS5_IJS1L_SC_EEEEEEENS4_17SM75_U32x4_LDSM_NENS4_14SM90_TMA_STOREES1X_NS4_17SM90_U32x4_STSM_NENS4_9Copy_AtomIJS20_NS_6half_tEEEEvEEEvvEEEEvNT_6ParamsE)
        /*0020*/ 	.word	0x00000000
.L_22:


//--------------------- .nv.compat                --------------------------
	.section	.nv.compat,"",@"SHT_CUDA_COMPAT_INFO"
	.align	4
        /*0000*/ 	.byte	0x02, 0x09, 0x01, 0x00, 0x02, 0x02, 0x04, 0x00, 0x02, 0x05, 0x05, 0x00, 0x03, 0x07, 0x01, 0x01
        /*0010*/ 	.byte	0x02, 0x03, 0x01, 0x00, 0x02, 0x06, 0x01, 0x00, 0x04, 0x0b, 0x08, 0x00, 0x00, 0x00, 0x00, 0x00
        /*0020*/ 	.byte	0x00, 0x00, 0x00, 0x00


//--------------------- .nv.info._ZN7cutlass13device_kernelINS_4gemm6kernel13GemmUniversalIN4cute5tupleIJiiiiEEENS1_10collective13CollectiveMmaINS1_34MainloopSm90TmaGmmaWarpSpecializedILi4ENS5_IJNS4_1CILi2EEENSA_ILi1EEESC_EEENS1_35KernelTmaWarpSpecializedCooperativeEEENS5_IJNSA_ILi128EEENSA_ILi256EEENSA_ILi64EEEEEENS_10bfloat16_tENS5_IJlSC_lEEESK_SL_NS4_8TiledMMAINS4_8MMA_AtomIJNS4_4SM904GMMA28MMA_64x256x16_F32BF16BF16_SSILNSP_5MajorE0ELSR_0ELNSP_7ScaleInE1ELSS_1EEEEEENS4_6LayoutISD_NS5_IJSC_NSA_ILi0EEESW_EEEEENS5_IJNS4_10UnderscoreESZ_SZ_EEEEENS4_13SM90_TMA_LOADENS4_14ComposedLayoutINS4_7SwizzleILi3ELi4ELi3EEENS4_18smem_ptr_flag_bitsILi16EEENSV_INS5_IJNSA_ILi8EEESI_EEENS5_IJSI_SC_EEEEEEEvNS4_8identityENS4_23SM90_TMA_LOAD_MULTICASTES1C_vS1D_EENS_8epilogue10collective18CollectiveEpilogueINS1G_22Sm90TmaWarpSpecializedILi4ELi2ELi16ELb1ELb0EEEJSJ_NS5_IJSG_NSA_ILi32EEEEEESK_SL_SK_SL_NS1G_6fusion15FusionCallbacksIS1K_NS1N_17LinCombPerRowBiasISK_fSK_SK_fLi8ELNS_15FloatRoundStyleE2EEESJ_S1M_JEEES12_NS13_INS14_ILi2ELi4ELi3EEES17_NSV_INS5_IJS18_S1L_EEENS5_IJS1L_SC_EEEEEEENS4_17SM75_U32x4_LDSM_NENS4_14SM90_TMA_STOREES1X_NS4_17SM90_U32x4_STSM_NENS4_9Copy_AtomIJS20_NS_6half_tEEEEvEEEvvEEEEvNT_6ParamsE --------------------------
	.section	.nv.info._ZN7cutlass13device_kernelINS_4gemm6kernel13GemmUniversalIN4cute5tupleIJiiiiEEENS1_10collective13CollectiveMmaINS1_34MainloopSm90TmaGmmaWarpSpecializedILi4ENS5_IJNS4_1CILi2EEENSA_ILi1EEESC_EEENS1_35KernelTmaWarpSpecializedCooperativeEEENS5_IJNSA_ILi128EEENSA_ILi256EEENSA_ILi64EEEEEENS_10bfloat16_tENS5_IJlSC_lEEESK_SL_NS4_8TiledMMAINS4_8MMA_AtomIJNS4_4SM904GMMA28MMA_64x256x16_F32BF16BF16_SSILNSP_5MajorE0ELSR_0ELNSP_7ScaleInE1ELSS_1EEEEEENS4_6LayoutISD_NS5_IJSC_NSA_ILi0EEESW_EEEEENS5_IJNS4_10UnderscoreESZ_SZ_EEEEENS4_13SM90_TMA_LOADENS4_14ComposedLayoutINS4_7SwizzleILi3ELi4ELi3EEENS4_18smem_ptr_flag_bitsILi16EEENSV_INS5_IJNSA_ILi8EEESI_EEENS5_IJSI_SC_EEEEEEEvNS4_8identityENS4_23SM90_TMA_LOAD_MULTICASTES1C_vS1D_EENS_8epilogue10collective18CollectiveEpilogueINS1G_22Sm90TmaWarpSpecializedILi4ELi2ELi16ELb1ELb0EEEJSJ_NS5_IJSG_NSA_ILi32EEEEEESK_SL_SK_SL_NS1G_6fusion15FusionCallbacksIS1K_NS1N_17LinCombPerRowBiasISK_fSK_SK_fLi8ELNS_15FloatRoundStyleE2EEESJ_S1M_JEEES12_NS13_INS14_ILi2ELi4ELi3EEES17_NSV_INS5_IJS18_S1L_EEENS5_IJS1L_SC_EEEEEEENS4_17SM75_U32x4_LDSM_NENS4_14SM90_TMA_STOREES1X_NS4_17SM90_U32x4_STSM_NENS4_9Copy_AtomIJS20_NS_6half_tEEEEvEEEvvEEEEvNT_6ParamsE,"",@"SHT_CUDA_INFO"
	.sectionflags	@""
	.align	4


	//----- nvinfo : EIATTR_CUDA_API_VERSION
	.align		4
        /*0000*/ 	.byte	0x04, 0x37
        /*0002*/ 	.short	(.L_24 - .L_23)
.L_23:
        /*0004*/ 	.word	0x00000082


	//----- nvinfo : EIATTR_KPARAM_INFO
	.align		4
.L_24:
        /*0008*/ 	.byte	0x04, 0x17
        /*000a*/ 	.short	(.L_26 - .L_25)
.L_25:
        /*000c*/ 	.word	0x00000000
        /*0010*/ 	.short	0x0000
        /*0012*/ 	.short	0x0070
        /*0014*/ 	.byte	0x00, 0xf0, 0x01, 0x1c


	//----- nvinfo : EIATTR_SPARSE_MMA_MASK
	.align		4
.L_26:
        /*0018*/ 	.byte	0x03, 0x50
        /*001a*/ 	.short	0x0000


	//----- nvinfo : EIATTR_MAXREG_COUNT
	.align		4
        /*001c*/ 	.byte	0x03, 0x1b
        /*001e*/ 	.short	0x00a8


	//----- nvinfo : EIATTR_NUM_BARRIERS
	.align		4
        /*0020*/ 	.byte	0x02, 0x4c
        /*0022*/ 	.byte	0x02
	.zero		1


	//----- nvinfo : EIATTR_EXTERNS
	.align		4
        /*0024*/ 	.byte	0x04, 0x0f
        /*0026*/ 	.short	(.L_28 - .L_27)


	//   ....[0]....
	.align		4
.L_27:
        /*0028*/ 	.word	index@(__assertfail)


	//----- nvinfo : EIATTR_MERCURY_ISA_VERSION
	.align		4
.L_28:
        /*002c*/ 	.byte	0x03, 0x5f
        /*002e*/ 	.short	0x0101


	//----- nvinfo : EIATTR_INT_WARP_WIDE_INSTR_OFFSETS
	.align		4
        /*0030*/ 	.byte	0x04, 0x31
        /*0032*/ 	.short	(.L_30 - .L_29)


	//   ....[0]....
.L_29:
        /*0034*/ 	.word	0x00000950


	//   ....[1]....
        /*0038*/ 	.word	0x00000960


	//   ....[2]....
        /*003c*/ 	.word	0x00000ae0


	//   ....[3]....
        /*0040*/ 	.word	0x000021d0


	//----- nvinfo : EIATTR_COOP_GROUP_MASK_REGIDS
	.align		4
.L_30:
        /*0044*/ 	.byte	0x04, 0x29
        /*0046*/ 	.short	(.L_32 - .L_31)


	//   ....[0]....
.L_31:
        /*0048*/ 	.word	0xffffffff


	//   ....[1]....
        /*004c*/ 	.word	0xffffffff


	//   ....[2]....
        /*0050*/ 	.word	0xffffffff


	//   ....[3]....
        /*0054*/ 	.word	0xffffffff


	//   ....[4]....
        /*0058*/ 	.word	0xffffffff


	//   ....[5]....
        /*005c*/ 	.word	0xffffffff


	//   ....[6]....
        /*0060*/ 	.word	0xffffffff


	//----- nvinfo : EIATTR_COOP_GROUP_INSTR_OFFSETS
	.align		4
.L_32:
        /*0064*/ 	.byte	0x04, 0x28
        /*0066*/ 	.short	(.L_34 - .L_33)


	//   ....[0]....
.L_33:
        /*0068*/ 	.word	0x00000070


	//   ....[1]....
        /*006c*/ 	.word	0x00000080


	//   ....[2]....
        /*0070*/ 	.word	0x00000430


	//   ....[3]....
        /*0074*/ 	.word	0x000005c0


	//   ....[4]....
        /*0078*/ 	.word	0x00000770


	//   ....[5]....
        /*007c*/ 	.word	0x00000c80


	//   ....[6]....
        /*0080*/ 	.word	0x00001770


	//----- nvinfo : EIATTR_REG_RECONFIG
	.align		4
.L_34:
        /*0084*/ 	.byte	0x01, 0x54
	.zero		2


	//----- nvinfo : EIATTR_SYSCALL_OFFSETS
	.align		4
        /*0088*/ 	.byte	0x04, 0x46
        /*008a*/ 	.short	(.L_36 - .L_35)


	//   ....[0]....
.L_35:
        /*008c*/ 	.word	0x00001940


	//   ....[1]....
        /*0090*/ 	.word	0x00002400


	//   ....[2]....
        /*0094*/ 	.word	0x000024f0


	//----- nvinfo : EIATTR_MBARRIER_INSTR_OFFSETS
	.align		4
.L_36:
        /*0098*/ 	.byte	0x04, 0x39
        /*009a*/ 	.short	(.L_38 - .L_37)


	//   ....[0]....
.L_37:
        /*009c*/ 	.word	0x00000530
        /*00a0*/ 	.word	0x000000ff
        /*00a4*/ 	.word	0x00000000
        /*00a8*/ 	.short	0x0100
        /*00aa*/ 	.byte	0x08
	.zero		1


	//   ....[1]....
        /*00ac*/ 	.word	0x00000540
        /*00b0*/ 	.word	0x000000ff
        /*00b4*/ 	.word	0x00000020
        /*00b8*/ 	.short	0x0100
        /*00ba*/ 	.byte	0x08
	.zero		1


	//   ....[2]....
        /*00bc*/ 	.word	0x00000550
        /*00c0*/ 	.word	0x000000ff
        /*00c4*/ 	.word	0x00000008
        /*00c8*/ 	.short	0x0100
        /*00ca*/ 	.byte	0x08
	.zero		1


	//   ....[3]....
        /*00cc*/ 	.word	0x00000560
        /*00d0*/ 	.word	0x000000ff
        /*00d4*/ 	.word	0x00000028
        /*00d8*/ 	.short	0x0100
        /*00da*/ 	.byte	0x08
	.zero		1


	//   ....[4]....
        /*00dc*/ 	.word	0x00000570
        /*00e0*/ 	.word	0x000000ff
        /*00e4*/ 	.word	0x00000010
        /*00e8*/ 	.short	0x0100
        /*00ea*/ 	.byte	0x08
	.zero		1


	//   ....[5]....
        /*00ec*/ 	.word	0x00000580
        /*00f0*/ 	.word	0x000000ff
        /*00f4*/ 	.word	0x00000030
        /*00f8*/ 	.short	0x0100
        /*00fa*/ 	.byte	0x08
	.zero		1


	//   ....[6]....
        /*00fc*/ 	.word	0x00000590
        /*0100*/ 	.word	0x000000ff
        /*0104*/ 	.word	0x00000018
        /*0108*/ 	.short	0x0100
        /*010a*/ 	.byte	0x08
	.zero		1


	//   ....[7]....
        /*010c*/ 	.word	0x000005a0
        /*0110*/ 	.word	0x000000ff
        /*0114*/ 	.word	0x00000038
        /*0118*/ 	.short	0x0100
        /*011a*/ 	.byte	0x08
	.zero		1


	//   ....[8]....
        /*011c*/ 	.word	0x000006d0
        /*0120*/ 	.word	0x000000ff
        /*0124*/ 	.word	0x00000040
        /*0128*/ 	.short	0x0100
        /*012a*/ 	.byte	0x08
	.zero		1


	//   ....[9]....
        /*012c*/ 	.word	0x000006e0
        /*0130*/ 	.word	0x000000ff
        /*0134*/ 	.word	0x00000060
        /*0138*/ 	.short	0x0100
        /*013a*/ 	.byte	0x08
	.zero		1


	//   ....[10]....
        /*013c*/ 	.word	0x000006f0
        /*0140*/ 	.word	0x000000ff
        /*0144*/ 	.word	0x00000048
        /*0148*/ 	.short	0x0100
        /*014a*/ 	.byte	0x08
	.zero		1


	//   ....[11]....
        /*014c*/ 	.word	0x00000700
        /*0150*/ 	.word	0x000000ff
        /*0154*/ 	.word	0x00000068
        /*0158*/ 	.short	0x0100
        /*015a*/ 	.byte	0x08
	.zero		1


	//   ....[12]....
        /*015c*/ 	.word	0x00000710
        /*0160*/ 	.word	0x000000ff
        /*0164*/ 	.word	0x00000050
        /*0168*/ 	.short	0x0100
        /*016a*/ 	.byte	0x08
	.zero		1


	//   ....[13]....
        /*016c*/ 	.word	0x00000720
        /*0170*/ 	.word	0x000000ff
        /*0174*/ 	.word	0x00000070
        /*0178*/ 	.short	0x0100
        /*017a*/ 	.byte	0x08
	.zero		1


	//   ....[14]....
        /*017c*/ 	.word	0x00000730
        /*0180*/ 	.word	0x000000ff
        /*0184*/ 	.word	0x00000058
        /*0188*/ 	.short	0x0100
        /*018a*/ 	.byte	0x08
	.zero		1


	//   ....[15]....
        /*018c*/ 	.word	0x00000740
        /*0190*/ 	.word	0x000000ff
        /*0194*/ 	.word	0x00000078
        /*0198*/ 	.short	0x0100
        /*019a*/ 	.byte	0x08
	.zero		1


	//   ....[16]....
        /*019c*/ 	.word	0x00000b50
        /*01a0*/ 	.word	0x000000ff
        /*01a4*/ 	.word	0x00000080
        /*01a8*/ 	.short	0x0100
        /*01aa*/ 	.byte	0x06
	.zero		1


	//   ....[17]....
        /*01ac*/ 	.word	0x00000be0
        /*01b0*/ 	.word	0x000000ff
        /*01b4*/ 	.word	0x00000088
        /*01b8*/ 	.short	0x0100
        /*01ba*/ 	.byte	0x06
	.zero		1


	//   ....[18]....
        /*01bc*/ 	.word	0x000019c0
        /*01c0*/ 	.word	0x00000003
        /*01c4*/ 	.word	0x00000000
        /*01c8*/ 	.short	0x010a
        /*01ca*/ 	.byte	0x3f
	.zero		1


	//   ....[19]....
        /*01cc*/ 	.word	0x00001a00
        /*01d0*/ 	.word	0x00000003
        /*01d4*/ 	.word	0x00000000
        /*01d8*/ 	.short	0x010a
        /*01da*/ 	.byte	0x3f
	.zero		1


	//   ....[20]....
        /*01dc*/ 	.word	0x00001d90
        /*01e0*/ 	.word	0x000000ff
        /*01e4*/ 	.word	0x00000000
        /*01e8*/ 	.short	0x010a
        /*01ea*/ 	.byte	0x04
	.zero		1


	//   ....[21]....
        /*01ec*/ 	.word	0x00001dd0
        /*01f0*/ 	.word	0x000000ff
        /*01f4*/ 	.word	0x00000000
        /*01f8*/ 	.short	0x010a
        /*01fa*/ 	.byte	0x04
	.zero		1


	//   ....[22]....
        /*01fc*/ 	.word	0x00002060
        /*0200*/ 	.word	0x00000004
        /*0204*/ 	.word	0x00000000
        /*0208*/ 	.short	0x0101
        /*020a*/ 	.byte	0x3f
	.zero		1


	//   ....[23]....
        /*020c*/ 	.word	0x00002250
        /*0210*/ 	.word	0x00000000
        /*0214*/ 	.word	0x00000000
        /*0218*/ 	.short	0x0101
        /*021a*/ 	.byte	0x3f
	.zero		1


	//   ....[24]....
        /*021c*/ 	.word	0x00002df0
        /*0220*/ 	.word	0x000000ff
        /*0224*/ 	.word	0x00000040
        /*0228*/ 	.short	0x010a
        /*022a*/ 	.byte	0x35
	.zero		1


	//   ....[25]....
        /*022c*/ 	.word	0x000036f0
        /*0230*/ 	.word	0x000000ff
        /*0234*/ 	.word	0x00000000
        /*0238*/ 	.short	0x0101
        /*023a*/ 	.byte	0x04
	.zero		1


	//   ....[26]....
        /*023c*/ 	.word	0x000037c0
        /*0240*/ 	.word	0x00000004
        /*0244*/ 	.word	0x00000040
        /*0248*/ 	.short	0x010a
        /*024a*/ 	.byte	0x3f
	.zero		1


	//   ....[27]....
        /*024c*/ 	.word	0x00003f00
        /*0250*/ 	.word	0x000000ff
        /*0254*/ 	.word	0x00000000
        /*0258*/ 	.short	0x0101
        /*025a*/ 	.byte	0x04
	.zero		1


	//   ....[28]....
        /*025c*/ 	.word	0x00003ff0
        /*0260*/ 	.word	0x00000004
        /*0264*/ 	.word	0x00000040
        /*0268*/ 	.short	0x010a
        /*026a*/ 	.byte	0x3f
	.zero		1


	//   ....[29]....
        /*026c*/ 	.word	0x00004750
        /*0270*/ 	.word	0x000000ff
        /*0274*/ 	.word	0x00000000
        /*0278*/ 	.short	0x0101
        /*027a*/ 	.byte	0x04
	.zero		1


	//   ....[30]....
        /*027c*/ 	.word	0x00004830
        /*0280*/ 	.word	0x00000005
        /*0284*/ 	.word	0x00000040
        /*0288*/ 	.short	0x010a
        /*028a*/ 	.byte	0x3f
	.zero		1


	//   ....[31]....
        /*028c*/ 	.word	0x00004fa0
        /*0290*/ 	.word	0x000000ff
        /*0294*/ 	.word	0x00000000
        /*0298*/ 	.short	0x0101
        /*029a*/ 	.byte	0x04
	.zero		1


	//   ....[32]....
        /*029c*/ 	.word	0x00005080
        /*02a0*/ 	.word	0x00000004
        /*02a4*/ 	.word	0x00000040
        /*02a8*/ 	.short	0x010a
        /*02aa*/ 	.byte	0x3f
	.zero		1


	//   ....[33]....
        /*02ac*/ 	.word	0x000057d0
        /*02b0*/ 	.word	0x000000ff
        /*02b4*/ 	.word	0x00000000
        /*02b8*/ 	.short	0x0101
        /*02ba*/ 	.byte	0x04
	.zero		1


	//   ....[34]....
        /*02bc*/ 	.word	0x000058b0
        /*02c0*/ 	.word	0x00000004
        /*02c4*/ 	.word	0x00000040
        /*02c8*/ 	.short	0x010a
        /*02ca*/ 	.byte	0x3f
	.zero		1


	//   ....[35]....
        /*02cc*/ 	.word	0x00006000
        /*02d0*/ 	.word	0x000000ff
        /*02d4*/ 	.word	0x00000000
        /*02d8*/ 	.short	0x0101
        /*02da*/ 	.byte	0x04
	.zero		1


	//   ....[36]....
        /*02dc*/ 	.word	0x000060e0
        /*02e0*/ 	.word	0x00000004
        /*02e4*/ 	.word	0x00000040
        /*02e8*/ 	.short	0x010a
        /*02ea*/ 	.byte	0x3f
	.zero		1


	//   ....[37]....
        /*02ec*/ 	.word	0x00006830
        /*02f0*/ 	.word	0x000000ff
        /*02f4*/ 	.word	0x00000000
        /*02f8*/ 	.short	0x0101
        /*02fa*/ 	.byte	0x04
	.zero		1


	//   ....[38]....
        /*02fc*/ 	.word	0x00006900
        /*0300*/ 	.word	0x00000004
        /*0304*/ 	.word	0x00000040
        /*0308*/ 	.short	0x010a
        /*030a*/ 	.byte	0x3f
	.zero		1


	//   ....[39]....
        /*030c*/ 	.word	0x00007010
        /*0310*/ 	.word	0x000000ff
        /*0314*/ 	.word	0x00000000
        /*0318*/ 	.short	0x0101
        /*031a*/ 	.byte	0x04
	.zero		1


	//   ....[40]....
        /*031c*/ 	.word	0x000079d0
        /*0320*/ 	.word	0x000000ff
        /*0324*/ 	.word	0x00000000
        /*0328*/ 	.short	0x0101
        /*032a*/ 	.byte	0x04
	.zero		1


	//   ....[41]....
        /*032c*/ 	.word	0x00007ff0
        /*0330*/ 	.word	0x000000ff
        /*0334*/ 	.word	0x00000088
        /*0338*/ 	.short	0x010a
        /*033a*/ 	.byte	0x04
	.zero		1


	//   ....[42]....
        /*033c*/ 	.word	0x000083e0
        /*0340*/ 	.word	0x000000ff
        /*0344*/ 	.word	0x00000060
        /*0348*/ 	.short	0x010a
        /*034a*/ 	.byte	0x0d
	.zero		1


	//   ....[43]....
        /*034c*/ 	.word	0x000084d0
        /*0350*/ 	.word	0x000000ff
        /*0354*/ 	.word	0x00000040
        /*0358*/ 	.short	0x010b
        /*035a*/ 	.byte	0x0d
	.zero		1


	//   ....[44]....
        /*035c*/ 	.word	0x00008530
        /*0360*/ 	.word	0x000000ff
        /*0364*/ 	.word	0x00000000
        /*0368*/ 	.short	0x0101
        /*036a*/ 	.byte	0x10
	.zero		1


	//   ....[45]....
        /*036c*/ 	.word	0x00008560
        /*0370*/ 	.word	0x000000ff
        /*0374*/ 	.word	0x00000068
        /*0378*/ 	.short	0x010a
        /*037a*/ 	.byte	0x0d
	.zero		1


	//   ....[46]....
        /*037c*/ 	.word	0x00008670
        /*0380*/ 	.word	0x000000ff
        /*0384*/ 	.word	0x00000048
        /*0388*/ 	.short	0x010b
        /*038a*/ 	.byte	0x0d
	.zero		1


	//   ....[47]....
        /*038c*/ 	.word	0x000086d0
        /*0390*/ 	.word	0x000000ff
        /*0394*/ 	.word	0x00000000
        /*0398*/ 	.short	0x0101
        /*039a*/ 	.byte	0x12
	.zero		1


	//   ....[48]....
        /*039c*/ 	.word	0x00008700
        /*03a0*/ 	.word	0x000000ff
        /*03a4*/ 	.word	0x00000070
        /*03a8*/ 	.short	0x010a
        /*03aa*/ 	.byte	0x0d
	.zero		1


	//   ....[49]....
        /*03ac*/ 	.word	0x00008810
        /*03b0*/ 	.word	0x000000ff
        /*03b4*/ 	.word	0x00000050
        /*03b8*/ 	.short	0x010b
        /*03ba*/ 	.byte	0x0d
	.zero		1


	//   ....[50]....
        /*03bc*/ 	.word	0x00008870
        /*03c0*/ 	.word	0x000000ff
        /*03c4*/ 	.word	0x00000000
        /*03c8*/ 	.short	0x0101
        /*03ca*/ 	.byte	0x1d
	.zero		1


	//   ....[51]....
        /*03cc*/ 	.word	0x000088a0
        /*03d0*/ 	.word	0x000000ff
        /*03d4*/ 	.word	0x00000078
        /*03d8*/ 	.short	0x010a
        /*03da*/ 	.byte	0x0d
	.zero		1


	//   ....[52]....
        /*03dc*/ 	.word	0x000089b0
        /*03e0*/ 	.word	0x000000ff
        /*03e4*/ 	.word	0x00000058
        /*03e8*/ 	.short	0x010b
        /*03ea*/ 	.byte	0x0d
	.zero		1


	//   ....[53]....
        /*03ec*/ 	.word	0x00008a10
        /*03f0*/ 	.word	0x000000ff
        /*03f4*/ 	.word	0x00000000
        /*03f8*/ 	.short	0x0101
        /*03fa*/ 	.byte	0x1e
	.zero		1


	//   ....[54]....
        /*03fc*/ 	.word	0x00008a50
        /*0400*/ 	.word	0x000000ff
        /*0404*/ 	.word	0x00000060
        /*0408*/ 	.short	0x010a
        /*040a*/ 	.byte	0x0d
	.zero		1


	//   ....[55]....
        /*040c*/ 	.word	0x00008b50
        /*0410*/ 	.word	0x000000ff
        /*0414*/ 	.word	0x00000040
        /*0418*/ 	.short	0x010b
        /*041a*/ 	.byte	0x0d
	.zero		1


	//   ....[56]....
        /*041c*/ 	.word	0x00008b90
        /*0420*/ 	.word	0x000000ff
        /*0424*/ 	.word	0x00000000
        /*0428*/ 	.short	0x0101
        /*042a*/ 	.byte	0x10
	.zero		1


	//   ....[57]....
        /*042c*/ 	.word	0x00008bc0
        /*0430*/ 	.word	0x000000ff
        /*0434*/ 	.word	0x00000068
        /*0438*/ 	.short	0x010a
        /*043a*/ 	.byte	0x0d
	.zero		1


	//   ....[58]....
        /*043c*/ 	.word	0x00008cc0
        /*0440*/ 	.word	0x000000ff
        /*0444*/ 	.word	0x00000048
        /*0448*/ 	.short	0x010b
        /*044a*/ 	.byte	0x0d
	.zero		1


	//   ....[59]....
        /*044c*/ 	.word	0x00008d00
        /*0450*/ 	.word	0x000000ff
        /*0454*/ 	.word	0x00000000
        /*0458*/ 	.short	0x0101
        /*045a*/ 	.byte	0x12
	.zero		1


	//   ....[60]....
        /*045c*/ 	.word	0x00008d30
        /*0460*/ 	.word	0x000000ff
        /*0464*/ 	.word	0x00000070
        /*0468*/ 	.short	0x010a
        /*046a*/ 	.byte	0x0d
	.zero		1


	//   ....[61]....
        /*046c*/ 	.word	0x00008e30
        /*0470*/ 	.word	0x000000ff
        /*0474*/ 	.word	0x00000050
        /*0478*/ 	.short	0x010b
        /*047a*/ 	.byte	0x0d
	.zero		1


	//   ....[62]....
        /*047c*/ 	.word	0x00008e70
        /*0480*/ 	.word	0x000000ff
        /*0484*/ 	.word	0x00000000
        /*0488*/ 	.short	0x0101
        /*048a*/ 	.byte	0x1d
	.zero		1


	//   ....[63]....
        /*048c*/ 	.word	0x00008ea0
        /*0490*/ 	.word	0x000000ff
        /*0494*/ 	.word	0x00000078
        /*0498*/ 	.short	0x010a
        /*049a*/ 	.byte	0x0d
	.zero		1


	//   ....[64]....
        /*049c*/ 	.word	0x00008fa0
        /*04a0*/ 	.word	0x000000ff
        /*04a4*/ 	.word	0x00000058
        /*04a8*/ 	.short	0x010b
        /*04aa*/ 	.byte	0x0d
	.zero		1


	//   ....[65]....
        /*04ac*/ 	.word	0x00008ff0
        /*04b0*/ 	.word	0x000000ff
        /*04b4*/ 	.word	0x00000000
        /*04b8*/ 	.short	0x0101
        /*04ba*/ 	.byte	0x1e
	.zero		1


	//   ....[66]....
        /*04bc*/ 	.word	0x00009680
        /*04c0*/ 	.word	0x00000000
        /*04c4*/ 	.word	0x00000060
        /*04c8*/ 	.short	0x010a
        /*04ca*/ 	.byte	0x3f
	.zero		1


	//   ....[67]....
        /*04cc*/ 	.word	0x000096c0
        /*04d0*/ 	.word	0x00000000
        /*04d4*/ 	.word	0x00000068
        /*04d8*/ 	.short	0x010a
        /*04da*/ 	.byte	0x3f
	.zero		1


	//   ....[68]....
        /*04dc*/ 	.word	0x00009700
        /*04e0*/ 	.word	0x00000000
        /*04e4*/ 	.word	0x00000070
        /*04e8*/ 	.short	0x010a
        /*04ea*/ 	.byte	0x3f
	.zero		1


	//   ....[69]....
        /*04ec*/ 	.word	0x00009760
        /*04f0*/ 	.word	0x00000000
        /*04f4*/ 	.word	0x00000078
        /*04f8*/ 	.short	0x010a
        /*04fa*/ 	.byte	0x3f
	.zero		1


	//   ....[70]....
        /*04fc*/ 	.word	0x00009aa0
        /*0500*/ 	.word	0x0000000e
        /*0504*/ 	.word	0x00000020
        /*0508*/ 	.short	0x010a
        /*050a*/ 	.byte	0x3f
	.zero		1


	//   ....[71]....
        /*050c*/ 	.word	0x00009e50
        /*0510*/ 	.word	0x00000004
        /*0514*/ 	.word	0x00000088
        /*0518*/ 	.short	0x0101
        /*051a*/ 	.byte	0x3f
	.zero		1


	//   ....[72]....
        /*051c*/ 	.word	0x0000a550
        /*0520*/ 	.word	0x00000005
        /*0524*/ 	.word	0x00000000
        /*0528*/ 	.short	0x010a
        /*052a*/ 	.byte	0x3f
	.zero		1


	//   ....[73]....
        /*052c*/ 	.word	0x0000a5d0
        /*0530*/ 	.word	0x00000007
        /*0534*/ 	.word	0x00000000
        /*0538*/ 	.short	0x010a
        /*053a*/ 	.byte	0x3f
	.zero		1


	//   ....[74]....
        /*053c*/ 	.word	0x0000a660
        /*0540*/ 	.word	0x00000006
        /*0544*/ 	.word	0x00000000
        /*0548*/ 	.short	0x010a
        /*054a*/ 	.byte	0x3f
	.zero		1


	//   ....[75]....
        /*054c*/ 	.word	0x0000a6f0
        /*0550*/ 	.word	0x00000003
        /*0554*/ 	.word	0x00000000
        /*0558*/ 	.short	0x010a
        /*055a*/ 	.byte	0x3f
	.zero		1


	//   ....[76]....
        /*055c*/ 	.word	0x0000a750
        /*0560*/ 	.word	0x00000003
        /*0564*/ 	.word	0x00000000
        /*0568*/ 	.short	0x010a
        /*056a*/ 	.byte	0x3f
	.zero		1


	//   ....[77]....
        /*056c*/ 	.word	0x0000a7b0
        /*0570*/ 	.word	0x00000005
        /*0574*/ 	.word	0x00000000
        /*0578*/ 	.short	0x010a
        /*057a*/ 	.byte	0x3f
	.zero		1


	//   ....[78]....
        /*057c*/ 	.word	0x0000a810
        /*0580*/ 	.word	0x00000005
        /*0584*/ 	.word	0x00000040
        /*0588*/ 	.short	0x010a
        /*058a*/ 	.byte	0x3f
	.zero		1


	//   ....[79]....
        /*058c*/ 	.word	0x0000a860
        /*0590*/ 	.word	0x00000004
        /*0594*/ 	.word	0x00000040
        /*0598*/ 	.short	0x010a
        /*059a*/ 	.byte	0x3f
	.zero		1


	//   ....[80]....
        /*059c*/ 	.word	0x0000a8b0
        /*05a0*/ 	.word	0x00000004
        /*05a4*/ 	.word	0x00000040
        /*05a8*/ 	.short	0x010a
        /*05aa*/ 	.byte	0x3f
	.zero		1


	//   ....[81]....
        /*05ac*/ 	.word	0x0000a900
        /*05b0*/ 	.word	0x00000005
        /*05b4*/ 	.word	0x00000040
        /*05b8*/ 	.short	0x010a
        /*05ba*/ 	.byte	0x3f
	.zero		1


	//   ....[82]....
        /*05bc*/ 	.word	0x0000a950
        /*05c0*/ 	.word	0x00000004
        /*05c4*/ 	.word	0x00000040
        /*05c8*/ 	.short	0x010a
        /*05ca*/ 	.byte	0x3f
	.zero		1


	//   ....[83]....
        /*05cc*/ 	.word	0x0000a9a0
        /*05d0*/ 	.word	0x00000004
        /*05d4*/ 	.word	0x00000040
        /*05d8*/ 	.short	0x010a
        /*05da*/ 	.byte	0x3f
	.zero		1


	//   ....[84]....
        /*05dc*/ 	.word	0x0000a9f0
        /*05e0*/ 	.word	0x00000004
        /*05e4*/ 	.word	0x00000040
        /*05e8*/ 	.short	0x010a
        /*05ea*/ 	.byte	0x3f
	.zero		1


	//   ....[85]....
        /*05ec*/ 	.word	0x0000aa40
        /*05f0*/ 	.word	0x00000004
        /*05f4*/ 	.word	0x00000040
        /*05f8*/ 	.short	0x010a
        /*05fa*/ 	.byte	0x3f
	.zero		1


	//   ....[86]....
        /*05fc*/ 	.word	0x0000aaa0
        /*0600*/ 	.word	0x00000003
        /*0604*/ 	.word	0x00000088
        /*0608*/ 	.short	0x010a
        /*060a*/ 	.byte	0x3f
	.zero		1


	//   ....[87]....
        /*060c*/ 	.word	0x0000ab00
        /*0610*/ 	.word	0x00000005
        /*0614*/ 	.word	0x00000060
        /*0618*/ 	.short	0x010a
        /*061a*/ 	.byte	0x3f
	.zero		1


	//   ....[88]....
        /*061c*/ 	.word	0x0000ab60
        /*0620*/ 	.word	0x00000005
        /*0624*/ 	.word	0x00000068
        /*0628*/ 	.short	0x010a
        /*062a*/ 	.byte	0x3f
	.zero		1


	//   ....[89]....
        /*062c*/ 	.word	0x0000abc0
        /*0630*/ 	.word	0x00000005
        /*0634*/ 	.word	0x00000070
        /*0638*/ 	.short	0x010a
        /*063a*/ 	.byte	0x3f
	.zero		1


	//   ....[90]....
        /*063c*/ 	.word	0x0000ac20
        /*0640*/ 	.word	0x00000005
        /*0644*/ 	.word	0x00000078
        /*0648*/ 	.short	0x010a
        /*064a*/ 	.byte	0x3f
	.zero		1


	//   ....[91]....
        /*064c*/ 	.word	0x0000ac80
        /*0650*/ 	.word	0x00000005
        /*0654*/ 	.word	0x00000060
        /*0658*/ 	.short	0x010a
        /*065a*/ 	.byte	0x3f
	.zero		1


	//   ....[92]....
        /*065c*/ 	.word	0x0000ace0
        /*0660*/ 	.word	0x00000005
        /*0664*/ 	.word	0x00000068
        /*0668*/ 	.short	0x010a
        /*066a*/ 	.byte	0x3f
	.zero		1


	//   ....[93]....
        /*066c*/ 	.word	0x0000ad40
        /*0670*/ 	.word	0x00000005
        /*0674*/ 	.word	0x00000070
        /*0678*/ 	.short	0x010a
        /*067a*/ 	.byte	0x3f
	.zero		1


	//   ....[94]....
        /*067c*/ 	.word	0x0000ada0
        /*0680*/ 	.word	0x00000005
        /*0684*/ 	.word	0x00000078
        /*0688*/ 	.short	0x010a
        /*068a*/ 	.byte	0x3f
	.zero		1


	//   ....[95]....
        /*068c*/ 	.word	0x0000adf0
        /*0690*/ 	.word	0x00000000
        /*0694*/ 	.word	0x00000060
        /*0698*/ 	.short	0x010a
        /*069a*/ 	.byte	0x3f
	.zero		1


	//   ....[96]....
        /*069c*/ 	.word	0x0000ae40
        /*06a0*/ 	.word	0x00000000
        /*06a4*/ 	.word	0x00000068
        /*06a8*/ 	.short	0x010a
        /*06aa*/ 	.byte	0x3f
	.zero		1


	//   ....[97]....
        /*06ac*/ 	.word	0x0000ae90
        /*06b0*/ 	.word	0x00000000
        /*06b4*/ 	.word	0x00000070
        /*06b8*/ 	.short	0x010a
        /*06ba*/ 	.byte	0x3f
	.zero		1


	//   ....[98]....
        /*06bc*/ 	.word	0x0000af60
        /*06c0*/ 	.word	0x0000000e
        /*06c4*/ 	.word	0x00000020
        /*06c8*/ 	.short	0x010a
        /*06ca*/ 	.byte	0x3f
	.zero		1


	//   ....[99]....
        /*06cc*/ 	.word	0x0000b030
        /*06d0*/ 	.word	0x00000005
        /*06d4*/ 	.word	0x00000000
        /*06d8*/ 	.short	0x010a
        /*06da*/ 	.byte	0x3f
	.zero		1


	//   ....[100]....
        /*06dc*/ 	.word	0x0000b080
        /*06e0*/ 	.word	0x00000007
        /*06e4*/ 	.word	0x00000000
        /*06e8*/ 	.short	0x010a
        /*06ea*/ 	.byte	0x3f
	.zero		1


	//   ....[101]....
        /*06ec*/ 	.word	0x0000b0d0
        /*06f0*/ 	.word	0x00000006
        /*06f4*/ 	.word	0x00000000
        /*06f8*/ 	.short	0x010a
        /*06fa*/ 	.byte	0x3f
	.zero		1


	//----- nvinfo : EIATTR_NUM_MBARRIERS
	.align		4
.L_38:
        /*06fc*/ 	.byte	0x03, 0x38
        /*06fe*/ 	.short	0x0012


	//----- nvinfo : EIATTR_EXIT_INSTR_OFFSETS
	.align		4
        /*0700*/ 	.byte	0x04, 0x1c
        /*0702*/ 	.short	(.L_40 - .L_39)


	//   ....[0]....
.L_39:
        /*0704*/ 	.word	0x0000a740


	//----- nvinfo : EIATTR_MAX_THREADS
	.align		4
.L_40:
        /*0708*/ 	.byte	0x04, 0x05
        /*070a*/ 	.short	(.L_42 - .L_41)
.L_41:
        /*070c*/ 	.word	0x00000180
        /*0710*/ 	.word	0x00000001
        /*0714*/ 	.word	0x00000001


	//----- nvinfo : EIATTR_CRS_STACK_SIZE
	.align		4
.L_42:
        /*0718*/ 	.byte	0x04, 0x1e
        /*071a*/ 	.short	(.L_44 - .L_43)
.L_43:
        /*071c*/ 	.word	0x00000000


	//----- nvinfo : EIATTR_CBANK_PARAM_SIZE
	.align		4
.L_44:
        /*0720*/ 	.byte	0x03, 0x19
        /*0722*/ 	.short	0x0770


	//----- nvinfo : EIATTR_PARAM_CBANK
	.align		4
        /*0724*/ 	.byte	0x04, 0x0a
        /*0726*/ 	.short	(.L_46 - .L_45)
	.align		4
.L_45:
        /*0728*/ 	.word	index@(.nv.constant0._ZN7cutlass13device_kernelINS_4gemm6kernel13GemmUniversalIN4cute5tupleIJiiiiEEENS1_10collective13CollectiveMmaINS1_34MainloopSm90TmaGmmaWarpSpecializedILi4ENS5_IJNS4_1CILi2EEENSA_ILi1EEESC_EEENS1_35KernelTmaWarpSpecializedCooperativeEEENS5_IJNSA_ILi128EEENSA_ILi256EEENSA_ILi64EEEEEENS_10bfloat16_tENS5_IJlSC_lEEESK_SL_NS4_8TiledMMAINS4_8MMA_AtomIJNS4_4SM904GMMA28MMA_64x256x16_F32BF16BF16_SSILNSP_5MajorE0ELSR_0ELNSP_7ScaleInE1ELSS_1EEEEEENS4_6LayoutISD_NS5_IJSC_NSA_ILi0EEESW_EEEEENS5_IJNS4_10UnderscoreESZ_SZ_EEEEENS4_13SM90_TMA_LOADENS4_14ComposedLayoutINS4_7SwizzleILi3ELi4ELi3EEENS4_18smem_ptr_flag_bitsILi16EEENSV_INS5_IJNSA_ILi8EEESI_EEENS5_IJSI_SC_EEEEEEEvNS4_8identityENS4_23SM90_TMA_LOAD_MULTICASTES1C_vS1D_EENS_8epilogue10collective18CollectiveEpilogueINS1G_22Sm90TmaWarpSpecializedILi4ELi2ELi16ELb1ELb0EEEJSJ_NS5_IJSG_NSA_ILi32EEEEEESK_SL_SK_SL_NS1G_6fusion15FusionCallbacksIS1K_NS1N_17LinCombPerRowBiasISK_fSK_SK_fLi8ELNS_15FloatRoundStyleE2EEESJ_S1M_JEEES12_NS13_INS14_ILi2ELi4ELi3EEES17_NSV_INS5_IJS18_S1L_EEENS5_IJS1L_SC_EEEEEEENS4_17SM75_U32x4_LDSM_NENS4_14SM90_TMA_STOREES1X_NS4_17SM90_U32x4_STSM_NENS4_9Copy_AtomIJS20_NS_6half_tEEEEvEEEvvEEEEvNT_6ParamsE)
        /*072c*/ 	.short	0x0210
        /*072e*/ 	.short	0x0770


	//----- nvinfo : EIATTR_SW_WAR
	.align		4
.L_46:
        /*0730*/ 	.byte	0x04, 0x36
        /*0732*/ 	.short	(.L_48 - .L_47)
.L_47:
        /*0734*/ 	.word	0x00000008
.L_48:


//--------------------- .nv.callgraph             --------------------------
	.section	.nv.callgraph,"",@"SHT_CUDA_CALLGRAPH"
	.align	4
	.sectionentsize	8
	.align		4
        /*0000*/ 	.word	0x00000000
	.align		4
        /*0004*/ 	.word	0xffffffff
	.align		4
        /*0008*/ 	.word	index@(_ZN7cutlass13device_kernelINS_4gemm6kernel13GemmUniversalIN4cute5tupleIJiiiiEEENS1_10collective13CollectiveMmaINS1_34MainloopSm90TmaGmmaWarpSpecializedILi4ENS5_IJNS4_1CILi2EEENSA_ILi1EEESC_EEENS1_35KernelTmaWarpSpecializedCooperativeEEENS5_IJNSA_ILi128EEENSA_ILi256EEENSA_ILi64EEEEEENS_10bfloat16_tENS5_IJlSC_lEEESK_SL_NS4_8TiledMMAINS4_8MMA_AtomIJNS4_4SM904GMMA28MMA_64x256x16_F32BF16BF16_SSILNSP_5MajorE0ELSR_0ELNSP_7ScaleInE1ELSS_1EEEEEENS4_6LayoutISD_NS5_IJSC_NSA_ILi0EEESW_EEEEENS5_IJNS4_10UnderscoreESZ_SZ_EEEEENS4_13SM90_TMA_LOADENS4_14ComposedLayoutINS4_7SwizzleILi3ELi4ELi3EEENS4_18smem_ptr_flag_bitsILi16EEENSV_INS5_IJNSA_ILi8EEESI_EEENS5_IJSI_SC_EEEEEEEvNS4_8identityENS4_23SM90_TMA_LOAD_MULTICASTES1C_vS1D_EENS_8epilogue10collective18CollectiveEpilogueINS1G_22Sm90TmaWarpSpecializedILi4ELi2ELi16ELb1ELb0EEEJSJ_NS5_IJSG_NSA_ILi32EEEEEESK_SL_SK_SL_NS1G_6fusion15FusionCallbacksIS1K_NS1N_17LinCombPerRowBiasISK_fSK_SK_fLi8ELNS_15FloatRoundStyleE2EEESJ_S1M_JEEES12_NS13_INS14_ILi2ELi4ELi3EEES17_NSV_INS5_IJS18_S1L_EEENS5_IJS1L_SC_EEEEEEENS4_17SM75_U32x4_LDSM_NENS4_14SM90_TMA_STOREES1X_NS4_17SM90_U32x4_STSM_NENS4_9Copy_AtomIJS20_NS_6half_tEEEEvEEEvvEEEEvNT_6ParamsE)
	.align		4
        /*000c*/ 	.word	index@(__assertfail)
	.align		4
        /*0010*/ 	.word	0x00000000
	.align		4
        /*0014*/ 	.word	0xfffffffe
	.align		4
        /*0018*/ 	.word	0x00000000
	.align		4
        /*001c*/ 	.word	0xfffffffd
	.align		4
        /*0020*/ 	.word	0x00000000
	.align		4
        /*0024*/ 	.word	0xfffffffc


//--------------------- .nv.constant4             --------------------------
	.section	.nv.constant4,"a",@progbits
	.align	8
	.align		8
.nv.constant4:
        /*0000*/ 	.dword	__assertfail
	.align		8
        /*0008*/ 	.dword	__unnamed_1
	.align		8
        /*0010*/ 	.dword	__unnamed_2
	.align		8
        /*0018*/ 	.dword	_ZN39_INTERNAL_55f5b49a_4_k_cu_60cdaa8f_27974cuda3std3__45__cpo5beginE
	.align		8
        /*0020*/ 	.dword	_ZN39_INTERNAL_55f5b49a_4_k_cu_60cdaa8f_27974cuda3std3__45__cpo3endE
	.align		8
        /*0028*/ 	.dword	_ZN39_INTERNAL_55f5b49a_4_k_cu_60cdaa8f_27974cuda3std3__45__cpo6cbeginE
	.align		8
        /*0030*/ 	.dword	_ZN39_INTERNAL_55f5b49a_4_k_cu_60cdaa8f_27974cuda3std3__45__cpo4cendE
	.align		8
        /*0038*/ 	.dword	_ZN39_INTERNAL_55f5b49a_4_k_cu_60cdaa8f_27974cuda3std3__441_GLOBAL__N__55f5b49a_4_k_cu_60cdaa8f_27976ignoreE
	.align		8
        /*0040*/ 	.dword	_ZN39_INTERNAL_55f5b49a_4_k_cu_60cdaa8f_27974cuda3std3__419piecewise_constructE
	.align		8
        /*0048*/ 	.dword	_ZN39_INTERNAL_55f5b49a_4_k_cu_60cdaa8f_27974cuda3std3__48in_placeE
	.align		8
        /*0050*/ 	.dword	_ZN39_INTERNAL_55f5b49a_4_k_cu_60cdaa8f_27974cuda3std6ranges3__45__cpo4swapE
	.align		8
        /*0058*/ 	.dword	_ZN39_INTERNAL_55f5b49a_4_k_cu_60cdaa8f_27974cuda3std6ranges3__45__cpo9iter_moveE
	.align		8
        /*0060*/ 	.dword	_ZN39_INTERNAL_55f5b49a_4_k_cu_60cdaa8f_27974cute7productE
	.align		8
        /*0068*/ 	.dword	_ZN39_INTERNAL_55f5b49a_4_k_cu_60cdaa8f_27974cute1_E
	.align		8
        /*0070*/ 	.dword	$str$22
	.align		8
        /*0078*/ 	.dword	$str$23
	.align		8
        /*0080*/ 	.dword	$str$26
	.align		8
        /*0088*/ 	.dword	$str$27


//--------------------- .text._ZN7cutlass13device_kernelINS_4gemm6kernel13GemmUniversalIN4cute5tupleIJiiiiEEENS1_10collective13CollectiveMmaINS1_34MainloopSm90TmaGmmaWarpSpecializedILi4ENS5_IJNS4_1CILi2EEENSA_ILi1EEESC_EEENS1_35KernelTmaWarpSpecializedCooperativeEEENS5_IJNSA_ILi128EEENSA_ILi256EEENSA_ILi64EEEEEENS_10bfloat16_tENS5_IJlSC_lEEESK_SL_NS4_8TiledMMAINS4_8MMA_AtomIJNS4_4SM904GMMA28MMA_64x256x16_F32BF16BF16_SSILNSP_5MajorE0ELSR_0ELNSP_7ScaleInE1ELSS_1EEEEEENS4_6LayoutISD_NS5_IJSC_NSA_ILi0EEESW_EEEEENS5_IJNS4_10UnderscoreESZ_SZ_EEEEENS4_13SM90_TMA_LOADENS4_14ComposedLayoutINS4_7SwizzleILi3ELi4ELi3EEENS4_18smem_ptr_flag_bitsILi16EEENSV_INS5_IJNSA_ILi8EEESI_EEENS5_IJSI_SC_EEEEEEEvNS4_8identityENS4_23SM90_TMA_LOAD_MULTICASTES1C_vS1D_EENS_8epilogue10collective18CollectiveEpilogueINS1G_22Sm90TmaWarpSpecializedILi4ELi2ELi16ELb1ELb0EEEJSJ_NS5_IJSG_NSA_ILi32EEEEEESK_SL_SK_SL_NS1G_6fusion15FusionCallbacksIS1K_NS1N_17LinCombPerRowBiasISK_fSK_SK_fLi8ELNS_15FloatRoundStyleE2EEESJ_S1M_JEEES12_NS13_INS14_ILi2ELi4ELi3EEES17_NSV_INS5_IJS18_S1L_EEENS5_IJS1L_SC_EEEEEEENS4_17SM75_U32x4_LDSM_NENS4_14SM90_TMA_STOREES1X_NS4_17SM90_U32x4_STSM_NENS4_9Copy_AtomIJS20_NS_6half_tEEEEvEEEvvEEEEvNT_6ParamsE --------------------------
	.section	.text._ZN7cutlass13device_kernelINS_4gemm6kernel13GemmUniversalIN4cute5tupleIJiiiiEEENS1_10collective13CollectiveMmaINS1_34MainloopSm90TmaGmmaWarpSpecializedILi4ENS5_IJNS4_1CILi2EEENSA_ILi1EEESC_EEENS1_35KernelTmaWarpSpecializedCooperativeEEENS5_IJNSA_ILi128EEENSA_ILi256EEENSA_ILi64EEEEEENS_10bfloat16_tENS5_IJlSC_lEEESK_SL_NS4_8TiledMMAINS4_8MMA_AtomIJNS4_4SM904GMMA28MMA_64x256x16_F32BF16BF16_SSILNSP_5MajorE0ELSR_0ELNSP_7ScaleInE1ELSS_1EEEEEENS4_6LayoutISD_NS5_IJSC_NSA_ILi0EEESW_EEEEENS5_IJNS4_10UnderscoreESZ_SZ_EEEEENS4_13SM90_TMA_LOADENS4_14ComposedLayoutINS4_7SwizzleILi3ELi4ELi3EEENS4_18smem_ptr_flag_bitsILi16EEENSV_INS5_IJNSA_ILi8EEESI_EEENS5_IJSI_SC_EEEEEEEvNS4_8identityENS4_23SM90_TMA_LOAD_MULTICASTES1C_vS1D_EENS_8epilogue10collective18CollectiveEpilogueINS1G_22Sm90TmaWarpSpecializedILi4ELi2ELi16ELb1ELb0EEEJSJ_NS5_IJSG_NSA_ILi32EEEEEESK_SL_SK_SL_NS1G_6fusion15FusionCallbacksIS1K_NS1N_17LinCombPerRowBiasISK_fSK_SK_fLi8ELNS_15FloatRoundStyleE2EEESJ_S1M_JEEES12_NS13_INS14_ILi2ELi4ELi3EEES17_NSV_INS5_IJS18_S1L_EEENS5_IJS1L_SC_EEEEEEENS4_17SM75_U32x4_LDSM_NENS4_14SM90_TMA_STOREES1X_NS4_17SM90_U32x4_STSM_NENS4_9Copy_AtomIJS20_NS_6half_tEEEEvEEEvvEEEEvNT_6ParamsE,"ax",@progbits
	.align	128
.text._ZN7cutlass13device_kernelINS_4gemm6kernel13GemmUniversalIN4cute5tupleIJiiiiEEENS1_10collective13CollectiveMmaINS1_34MainloopSm90TmaGmmaWarpSpecializedILi4ENS5_IJNS4_1CILi2EEENSA_ILi1EEESC_EEENS1_35KernelTmaWarpSpecializedCooperativeEEENS5_IJNSA_ILi128EEENSA_ILi256EEENSA_ILi64EEEEEENS_10bfloat16_tENS5_IJlSC_lEEESK_SL_NS4_8TiledMMAINS4_8MMA_AtomIJNS4_4SM904GMMA28MMA_64x256x16_F32BF16BF16_SSILNSP_5MajorE0ELSR_0ELNSP_7ScaleInE1ELSS_1EEEEEENS4_6LayoutISD_NS5_IJSC_NSA_ILi0EEESW_EEEEENS5_IJNS4_10UnderscoreESZ_SZ_EEEEENS4_13SM90_TMA_LOADENS4_14ComposedLayoutINS4_7SwizzleILi3ELi4ELi3EEENS4_18smem_ptr_flag_bitsILi16EEENSV_INS5_IJNSA_ILi8EEESI_EEENS5_IJSI_SC_EEEEEEEvNS4_8identityENS4_23SM90_TMA_LOAD_MULTICASTES1C_vS1D_EENS_8epilogue10collective18CollectiveEpilogueINS1G_22Sm90TmaWarpSpecializedILi4ELi2ELi16ELb1ELb0EEEJSJ_NS5_IJSG_NSA_ILi32EEEEEESK_SL_SK_SL_NS1G_6fusion15FusionCallbacksIS1K_NS1N_17LinCombPerRowBiasISK_fSK_SK_fLi8ELNS_15FloatRoundStyleE2EEESJ_S1M_JEEES12_NS13_INS14_ILi2ELi4ELi3EEES17_NSV_INS5_IJS18_S1L_EEENS5_IJS1L_SC_EEEEEEENS4_17SM75_U32x4_LDSM_NENS4_14SM90_TMA_STOREES1X_NS4_17SM90_U32x4_STSM_NENS4_9Copy_AtomIJS20_NS_6half_tEEEEvEEEvvEEEEvNT_6ParamsE:
        .type           _ZN7cutlass13device_kernelINS_4gemm6kernel13GemmUniversalIN4cute5tupleIJiiiiEEENS1_10collective13CollectiveMmaINS1_34MainloopSm90TmaGmmaWarpSpecializedILi4ENS5_IJNS4_1CILi2EEENSA_ILi1EEESC_EEENS1_35KernelTmaWarpSpecializedCooperativeEEENS5_IJNSA_ILi128EEENSA_ILi256EEENSA_ILi64EEEEEENS_10bfloat16_tENS5_IJlSC_lEEESK_SL_NS4_8TiledMMAINS4_8MMA_AtomIJNS4_4SM904GMMA28MMA_64x256x16_F32BF16BF16_SSILNSP_5MajorE0ELSR_0ELNSP_7ScaleInE1ELSS_1EEEEEENS4_6LayoutISD_NS5_IJSC_NSA_ILi0EEESW_EEEEENS5_IJNS4_10UnderscoreESZ_SZ_EEEEENS4_13SM90_TMA_LOADENS4_14ComposedLayoutINS4_7SwizzleILi3ELi4ELi3EEENS4_18smem_ptr_flag_bitsILi16EEENSV_INS5_IJNSA_ILi8EEESI_EEENS5_IJSI_SC_EEEEEEEvNS4_8identityENS4_23SM90_TMA_LOAD_MULTICASTES1C_vS1D_EENS_8epilogue10collective18CollectiveEpilogueINS1G_22Sm90TmaWarpSpecializedILi4ELi2ELi16ELb1ELb0EEEJSJ_NS5_IJSG_NSA_ILi32EEEEEESK_SL_SK_SL_NS1G_6fusion15FusionCallbacksIS1K_NS1N_17LinCombPerRowBiasISK_fSK_SK_fLi8ELNS_15FloatRoundStyleE2EEESJ_S1M_JEEES12_NS13_INS14_ILi2ELi4ELi3EEES17_NSV_INS5_IJS18_S1L_EEENS5_IJS1L_SC_EEEEEEENS4_17SM75_U32x4_LDSM_NENS4_14SM90_TMA_STOREES1X_NS4_17SM90_U32x4_STSM_NENS4_9Copy_AtomIJS20_NS_6half_tEEEEvEEEvvEEEEvNT_6ParamsE,@function
        .size           _ZN7cutlass13device_kernelINS_4gemm6kernel13GemmUniversalIN4cute5tupleIJiiiiEEENS1_10collective13CollectiveMmaINS1_34MainloopSm90TmaGmmaWarpSpecializedILi4ENS5_IJNS4_1CILi2EEENSA_ILi1EEESC_EEENS1_35KernelTmaWarpSpecializedCooperativeEEENS5_IJNSA_ILi128EEENSA_ILi256EEENSA_ILi64EEEEEENS_10bfloat16_tENS5_IJlSC_lEEESK_SL_NS4_8TiledMMAINS4_8MMA_AtomIJNS4_4SM904GMMA28MMA_64x256x16_F32BF16BF16_SSILNSP_5MajorE0ELSR_0ELNSP_7ScaleInE1ELSS_1EEEEEENS4_6LayoutISD_NS5_IJSC_NSA_ILi0EEESW_EEEEENS5_IJNS4_10UnderscoreESZ_SZ_EEEEENS4_13SM90_TMA_LOADENS4_14ComposedLayoutINS4_7SwizzleILi3ELi4ELi3EEENS4_18smem_ptr_flag_bitsILi16EEENSV_INS5_IJNSA_ILi8EEESI_EEENS5_IJSI_SC_EEEEEEEvNS4_8identityENS4_23SM90_TMA_LOAD_MULTICASTES1C_vS1D_EENS_8epilogue10collective18CollectiveEpilogueINS1G_22Sm90TmaWarpSpecializedILi4ELi2ELi16ELb1ELb0EEEJSJ_NS5_IJSG_NSA_ILi32EEEEEESK_SL_SK_SL_NS1G_6fusion15FusionCallbacksIS1K_NS1N_17LinCombPerRowBiasISK_fSK_SK_fLi8ELNS_15FloatRoundStyleE2EEESJ_S1M_JEEES12_NS13_INS14_ILi2ELi4ELi3EEES17_NSV_INS5_IJS18_S1L_EEENS5_IJS1L_SC_EEEEEEENS4_17SM75_U32x4_LDSM_NENS4_14SM90_TMA_STOREES1X_NS4_17SM90_U32x4_STSM_NENS4_9Copy_AtomIJS20_NS_6half_tEEEEvEEEvvEEEEvNT_6ParamsE,(.L_x_267 - _ZN7cutlass13device_kernelINS_4gemm6kernel13GemmUniversalIN4cute5tupleIJiiiiEEENS1_10collective13CollectiveMmaINS1_34MainloopSm90TmaGmmaWarpSpecializedILi4ENS5_IJNS4_1CILi2EEENSA_ILi1EEESC_EEENS1_35KernelTmaWarpSpecializedCooperativeEEENS5_IJNSA_ILi128EEENSA_ILi256EEENSA_ILi64EEEEEENS_10bfloat16_tENS5_IJlSC_lEEESK_SL_NS4_8TiledMMAINS4_8MMA_AtomIJNS4_4SM904GMMA28MMA_64x256x16_F32BF16BF16_SSILNSP_5MajorE0ELSR_0ELNSP_7ScaleInE1ELSS_1EEEEEENS4_6LayoutISD_NS5_IJSC_NSA_ILi0EEESW_EEEEENS5_IJNS4_10UnderscoreESZ_SZ_EEEEENS4_13SM90_TMA_LOADENS4_14ComposedLayoutINS4_7SwizzleILi3ELi4ELi3EEENS4_18smem_ptr_flag_bitsILi16EEENSV_INS5_IJNSA_ILi8EEESI_EEENS5_IJSI_SC_EEEEEEEvNS4_8identityENS4_23SM90_TMA_LOAD_MULTICASTES1C_vS1D_EENS_8epilogue10collective18CollectiveEpilogueINS1G_22Sm90TmaWarpSpecializedILi4ELi2ELi16ELb1ELb0EEEJSJ_NS5_IJSG_NSA_ILi32EEEEEESK_SL_SK_SL_NS1G_6fusion15FusionCallbacksIS1K_NS1N_17LinCombPerRowBiasISK_fSK_SK_fLi8ELNS_15FloatRoundStyleE2EEESJ_S1M_JEEES12_NS13_INS14_ILi2ELi4ELi3EEES17_NSV_INS5_IJS18_S1L_EEENS5_IJS1L_SC_EEEEEEENS4_17SM75_U32x4_LDSM_NENS4_14SM90_TMA_STOREES1X_NS4_17SM90_U32x4_STSM_NENS4_9Copy_AtomIJS20_NS_6half_tEEEEvEEEvvEEEEvNT_6ParamsE)
        .other          _ZN7cutlass13device_kernelINS_4gemm6kernel13GemmUniversalIN4cute5tupleIJiiiiEEENS1_10collective13CollectiveMmaINS1_34MainloopSm90TmaGmmaWarpSpecializedILi4ENS5_IJNS4_1CILi2EEENSA_ILi1EEESC_EEENS1_35KernelTmaWarpSpecializedCooperativeEEENS5_IJNSA_ILi128EEENSA_ILi256EEENSA_ILi64EEEEEENS_10bfloat16_tENS5_IJlSC_lEEESK_SL_NS4_8TiledMMAINS4_8MMA_AtomIJNS4_4SM904GMMA28MMA_64x256x16_F32BF16BF16_SSILNSP_5MajorE0ELSR_0ELNSP_7ScaleInE1ELSS_1EEEEEENS4_6LayoutISD_NS5_IJSC_NSA_ILi0EEESW_EEEEENS5_IJNS4_10UnderscoreESZ_SZ_EEEEENS4_13SM90_TMA_LOADENS4_14ComposedLayoutINS4_7SwizzleILi3ELi4ELi3EEENS4_18smem_ptr_flag_bitsILi16EEENSV_INS5_IJNSA_ILi8EEESI_EEENS5_IJSI_SC_EEEEEEEvNS4_8identityENS4_23SM90_TMA_LOAD_MULTICASTES1C_vS1D_EENS_8epilogue10collective18CollectiveEpilogueINS1G_22Sm90TmaWarpSpecializedILi4ELi2ELi16ELb1ELb0EEEJSJ_NS5_IJSG_NSA_ILi32EEEEEESK_SL_SK_SL_NS1G_6fusion15FusionCallbacksIS1K_NS1N_17LinCombPerRowBiasISK_fSK_SK_fLi8ELNS_15FloatRoundStyleE2EEESJ_S1M_JEEES12_NS13_INS14_ILi2ELi4ELi3EEES17_NSV_INS5_IJS18_S1L_EEENS5_IJS1L_SC_EEEEEEENS4_17SM75_U32x4_LDSM_NENS4_14SM90_TMA_STOREES1X_NS4_17SM90_U32x4_STSM_NENS4_9Copy_AtomIJS20_NS_6half_tEEEEvEEEvvEEEEvNT_6ParamsE,@"STO_CUDA_ENTRY STV_DEFAULT"
_ZN7cutlass13device_kernelINS_4gemm6kernel13GemmUniversalIN4cute5tupleIJiiiiEEENS1_10collective13CollectiveMmaINS1_34MainloopSm90TmaGmmaWarpSpecializedILi4ENS5_IJNS4_1CILi2EEENSA_ILi1EEESC_EEENS1_35KernelTmaWarpSpecializedCooperativeEEENS5_IJNSA_ILi128EEENSA_ILi256EEENSA_ILi64EEEEEENS_10bfloat16_tENS5_IJlSC_lEEESK_SL_NS4_8TiledMMAINS4_8MMA_AtomIJNS4_4SM904GMMA28MMA_64x256x16_F32BF16BF16_SSILNSP_5MajorE0ELSR_0ELNSP_7ScaleInE1ELSS_1EEEEEENS4_6LayoutISD_NS5_IJSC_NSA_ILi0EEESW_EEEEENS5_IJNS4_10UnderscoreESZ_SZ_EEEEENS4_13SM90_TMA_LOADENS4_14ComposedLayoutINS4_7SwizzleILi3ELi4ELi3EEENS4_18smem_ptr_flag_bitsILi16EEENSV_INS5_IJNSA_ILi8EEESI_EEENS5_IJSI_SC_EEEEEEEvNS4_8identityENS4_23SM90_TMA_LOAD_MULTICASTES1C_vS1D_EENS_8epilogue10collective18CollectiveEpilogueINS1G_22Sm90TmaWarpSpecializedILi4ELi2ELi16ELb1ELb0EEEJSJ_NS5_IJSG_NSA_ILi32EEEEEESK_SL_SK_SL_NS1G_6fusion15FusionCallbacksIS1K_NS1N_17LinCombPerRowBiasISK_fSK_SK_fLi8ELNS_15FloatRoundStyleE2EEESJ_S1M_JEEES12_NS13_INS14_ILi2ELi4ELi3EEES17_NSV_INS5_IJS18_S1L_EEENS5_IJS1L_SC_EEEEEEENS4_17SM75_U32x4_LDSM_NENS4_14SM90_TMA_STOREES1X_NS4_17SM90_U32x4_STSM_NENS4_9Copy_AtomIJS20_NS_6half_tEEEEvEEEvvEEEEvNT_6ParamsE:
[----:B------:R-:W1:Y:S01]  /*0000*/  LDC R1, c[0x0][0x28] ;  /* 0x00000a00ff017b82 */ /* 0x000e620000000800 */
[----:B------:R-:W2:Y:S07]  /*0010*/  S2R R18, SR_TID.X ;  /* 0x0000000000127919 */ /* 0x000eae0000002100 */
[----:B------:R-:W3:Y:S01]  /*0020*/  LDC.64 R4, c[0x0][0x588] ;  /* 0x00016200ff047b82 */ /* 0x000ee20000000a00 */
[----:B------:R-:W-:Y:S01]  /*0030*/  ELECT P0, URZ, PT ;  /* 0x00000000003f782f */ /* 0x000fe20003800000 */
[----:B------:R-:W-:Y:S01]  /*0040*/  BSSY B0, `(.L_x_0) ;  /* 0x0000016000007945 */ /* 0x000fe20003800000 */
[----:B--2---:R-:W-:-:S02]  /*0050*/  SHF.R.U32.HI R2, RZ, 0x5, R18 ;  /* 0x00000005ff027819 */ /* 0x004fc40000011612 */
[----:B------:R-:W-:-:S03]  /*0060*/  SHF.R.U32.HI R6, RZ, 0x7, R18 ;  /* 0x00000007ff067819 */ /* 0x000fc60000011612 */
[----:B------:R-:W2:Y:S04]  /*0070*/  SHFL.IDX PT, R0, R2, RZ, 0x1f ;  /* 0x00001fff02007589 */ /* 0x000ea800000e0000 */
[----:B------:R4:W1:Y:S01]  /*0080*/  SHFL.IDX PT, R10, R6, RZ, 0x1f ;  /* 0x00001fff060a7589 */ /* 0x00086200000e0000 */
[----:B--2---:R-:W-:Y:S02]  /*0090*/  ISETP.NE.OR P0, PT, R0, RZ, !P0 ;  /* 0x000000ff0000720c */ /* 0x004fe40004705670 */
[----:B------:R-:W-:-:S11]  /*00a0*/  SHF.R.S32.HI R3, RZ, 0x1f, R0 ;  /* 0x0000001fff037819 */ /* 0x000fd60000011400 */
[----:B-1-34-:R-:W-:Y:S05]  /*00b0*/  @P0 BRA `(.L_x_1) ;  /* 0x0000000000380947 */ /* 0x01afea0003800000 */
[----:B------:R-:W-:Y:S02]  /*00c0*/  ULDC.64 UR4, c[0x0][0x198] ;  /* 0x0000660000047ab9 */ /* 0x000fe40000000a00 */
[----:B------:R-:W-:Y:S02]  /*00d0*/  UIADD3 UR6, UP0, UR4, 0xf0, URZ ;  /* 0x000000f004067890 */ /* 0x000fe4000ff1e03f */
[----:B------:R-:W-:Y:S02]  /*00e0*/  UIADD3 UR8, UP1, UR4, 0x1f0, URZ ;  /* 0x000001f004087890 */ /* 0x000fe4000ff3e03f */
[----:B------:R-:W-:Y:S02]  /*00f0*/  UIADD3 UR10, UP2, UR4, 0x3f0, URZ ;  /* 0x000003f0040a7890 */ /* 0x000fe4000ff5e03f */
[----:B------:R-:W-:Y:S02]  /*0100*/  UIADD3 UR4, UP3, UR4, 0x4f0, URZ ;  /* 0x000004f004047890 */ /* 0x000fe4000ff7e03f */
[----:B------:R-:W-:-:S02]  /*0110*/  UIADD3.X UR7, URZ, UR5, URZ, UP0, !UPT ;  /* 0x000000053f077290 */ /* 0x000fc400087fe43f */
[----:B------:R-:W-:Y:S02]  /*0120*/  UIADD3.X UR9, URZ, UR5, URZ, UP1, !UPT ;  /* 0x000000053f097290 */ /* 0x000fe40008ffe43f */
[----:B------:R-:W-:Y:S02]  /*0130*/  UIADD3.X UR11, URZ, UR5, URZ, UP2, !UPT ;  /* 0x000000053f0b7290 */ /* 0x000fe400097fe43f */
[----:B------:R-:W-:-:S03]  /*0140*/  UIADD3.X UR5, URZ, UR5, URZ, UP3, !UPT ;  /* 0x000000053f057290 */ /* 0x000fc60009ffe43f */
[----:B------:R1:W-:Y:S02]  /*0150*/  UTMACCTL.PF [UR6] ;  /* 0x00000000060079b9 */ /* 0x0003e40008040000 */
[----:B------:R1:W-:Y:S02]  /*0160*/  UTMACCTL.PF [UR8] ;  /* 0x00000000080079b9 */ /* 0x0003e40008040000 */
[----:B------:R1:W-:Y:S02]  /*0170*/  UTMACCTL.PF [UR10] ;  /* 0x000000000a0079b9 */ /* 0x0003e40008040000 */
[----:B------:R1:W-:Y:S02]  /*0180*/  UTMACCTL.PF [UR4] ;  /* 0x00000000040079b9 */ /* 0x0003e40008040000 */
[----:B-1----:R-:W-:Y:S01]  /*0190*/  NOP ;  /* 0x0000000000007918 */ /* 0x002fe20000000000 */
.L_x_1:
[----:B------:R-:W-:Y:S05]  /*01a0*/  BSYNC B0 ;  /* 0x0000000000007941 */ /* 0x000fea0003800000 */
.L_x_0:
[----:B------:R-:W-:Y:S01]  /*01b0*/  ULDC.64 UR4, c[0x0][0x590] ;  /* 0x0001640000047ab9 */ /* 0x000fe20000000a00 */
[----:B------:R-:W-:Y:S01]  /*01c0*/  LEA.HI R3, R3, R0, RZ, 0x2 ;  /* 0x0000000003037211 */ /* 0x000fe200078f10ff */
[----:B------:R-:W-:Y:S01]  /*01d0*/  ULDC.64 UR48, c[0x0][0x208] ;  /* 0x0000820000307ab9 */ /* 0x000fe20000000a00 */
[----:B------:R-:W-:Y:S01]  /*01e0*/  ISETP.NE.U32.AND P1, PT, RZ, UR4, PT ;  /* 0x00000004ff007c0c */ /* 0x000fe2000bf25070 */
[----:B------:R-:W-:Y:S01]  /*01f0*/  IMAD.MOV.U32 R6, RZ, RZ, R4 ;  /* 0x000000ffff067224 */ /* 0x000fe200078e0004 */
[----:B------:R-:W-:Y:S01]  /*0200*/  LOP3.LUT R3, R3, 0xfffffffc, RZ, 0xc0, !PT ;  /* 0xfffffffc03037812 */ /* 0x000fe200078ec0ff */
[----:B------:R-:W-:Y:S01]  /*0210*/  IMAD.MOV.U32 R7, RZ, RZ, R5 ;  /* 0x000000ffff077224 */ /* 0x000fe200078e0005 */
[----:B------:R-:W-:Y:S02]  /*0220*/  ISETP.NE.AND.EX P2, PT, RZ, UR5, PT, P1 ;  /* 0x00000005ff007c0c */ /* 0x000fe4000bf45310 */
[----:B------:R-:W-:Y:S01]  /*0230*/  PRMT R8, RZ, 0x7610, R8 ;  /* 0x00007610ff087816 */ /* 0x000fe20000000008 */
[----:B------:R-:W-:-:S10]  /*0240*/  IMAD.IADD R0, R0, 0x1, -R3 ;  /* 0x0000000100007824 */ /* 0x000fd400078e0a03 */
[----:B------:R-:W-:Y:S05]  /*0250*/  @P2 BRA `(.L_x_2) ;  /* 0x0000000000302947 */ /* 0x000fea0003800000 */
[----:B------:R-:W-:Y:S02]  /*0260*/  ULDC.64 UR6, c[0x0][0x588] ;  /* 0x0001620000067ab9 */ /* 0x000fe40000000a00 */
[----:B------:R-:W-:-:S04]  /*0270*/  ISETP.NE.U32.AND P0, PT, RZ, UR6, PT ;  /* 0x00000006ff007c0c */ /* 0x000fc8000bf05070 */
[----:B------:R-:W-:-:S13]  /*0280*/  ISETP.NE.AND.EX P0, PT, RZ, UR7, PT, P0 ;  /* 0x00000007ff007c0c */ /* 0x000fda000bf05300 */
[----:B------:R-:W-:Y:S05]  /*0290*/  @!P0 BRA `(.L_x_3) ;  /* 0x0000000000108947 */ /* 0x000fea0003800000 */
[----:B------:R-:W2:Y:S01]  /*02a0*/  LDG.E R3, desc[UR48][R6.64] ;  /* 0x0000003006037981 */ /* 0x000ea2000c1e1900 */
[----:B------:R-:W-:Y:S02]  /*02b0*/  MOV R8, 0x1 ;  /* 0x0000000100087802 */ /* 0x000fe40000000f00 */
[----:B--2---:R-:W-:Y:S01]  /*02c0*/  FSETP.NEU.AND P3, PT, R3, RZ, PT ;  /* 0x000000ff0300720b */ /* 0x004fe20003f6d000 */
[----:B------:R-:W-:-:S12]  /*02d0*/  BRA `(.L_x_2) ;  /* 0x0000000000107947 */ /* 0x000fd80003800000 */
.L_x_3:
[----:B------:R-:W-:Y:S01]  /*02e0*/  ULDC UR6, c[0x0][0x580] ;  /* 0x0001600000067ab9 */ /* 0x000fe20000000800 */
[----:B------:R-:W-:Y:S01]  /*02f0*/  IMAD.MOV.U32 R8, RZ, RZ, 0x1 ;  /* 0x00000001ff087424 */ /* 0x000fe200078e00ff */
[----:B------:R-:W-:Y:S02]  /*0300*/  FSETP.NEU.AND P3, PT, RZ, UR6, PT ;  /* 0x00000006ff007c0b */ /* 0x000fe4000bf6d000 */
[----:B------:R-:W-:-:S11]  /*0310*/  CS2R R6, SRZ ;  /* 0x0000000000067805 */ /* 0x000fd6000001ff00 */
.L_x_2:
[----:B------:R-:W-:Y:S01]  /*0320*/  ISETP.NE.U32.AND P0, PT, R6, RZ, PT ;  /* 0x000000ff0600720c */ /* 0x000fe20003f05070 */
[----:B------:R-:W-:Y:S01]  /*0330*/  IMAD.MOV.U32 R3, RZ, RZ, 0x1 ;  /* 0x00000001ff037424 */ /* 0x000fe200078e00ff */
[----:B------:R-:W-:Y:S02]  /*0340*/  ISETP.NE.AND.EX P1, PT, RZ, UR5, PT, P1 ;  /* 0x00000005ff007c0c */ /* 0x000fe4000bf25310 */
[----:B------:R-:W-:-:S13]  /*0350*/  ISETP.NE.AND.EX P0, PT, R7, RZ, PT, P0 ;  /* 0x000000ff0700720c */ /* 0x000fda0003f05300 */
[----:B------:R-:W-:Y:S05]  /*0360*/  @P0 BRA P1, `(.L_x_4) ;  /* 0x0000000000300947 */ /* 0x000fea0000800000 */
[----:B------:R-:W-:Y:S02]  /*0370*/  ISETP.NE.U32.AND P1, PT, RZ, UR4, PT ;  /* 0x00000004ff007c0c */ /* 0x000fe4000bf25070 */
[----:B------:R-:W-:Y:S02]  /*0380*/  ISETP.NE.U32.AND P0, PT, R6, RZ, PT ;  /* 0x000000ff0600720c */ /* 0x000fe40003f05070 */
[----:B------:R-:W-:Y:S02]  /*0390*/  ISETP.NE.AND.EX P1, PT, RZ, UR5, PT, P1 ;  /* 0x00000005ff007c0c */ /* 0x000fe4000bf25310 */
[----:B------:R-:W-:Y:S02]  /*03a0*/  PRMT R3, R8, 0x9910, RZ ;  /* 0x0000991008037816 */ /* 0x000fe400000000ff */
[----:B------:R-:W-:Y:S02]  /*03b0*/  ISETP.NE.AND.EX P0, PT, R7, RZ, PT, P0 ;  /* 0x000000ff0700720c */ /* 0x000fe40003f05300 */
[----:B------:R-:W-:-:S02]  /*03c0*/  ISETP.NE.AND P4, PT, R3, RZ, PT ;  /* 0x000000ff0300720c */ /* 0x000fc40003f85270 */
[----:B------:R-:W-:Y:S02]  /*03d0*/  SEL R6, RZ, 0xffffffff, P3 ;  /* 0xffffffffff067807 */ /* 0x000fe40001800000 */
[----:B------:R-:W-:-:S04]  /*03e0*/  SEL R3, RZ, 0xffffffff, P0 ;  /* 0xffffffffff037807 */ /* 0x000fc80000000000 */
[----:B------:R-:W-:-:S04]  /*03f0*/  @P1 SEL R6, R3, R6, !P4 ;  /* 0x0000000603061207 */ /* 0x000fc80006000000 */
[----:B------:R-:W-:-:S04]  /*0400*/  LOP3.LUT R6, R6, 0x1, RZ, 0xc0, !PT ;  /* 0x0000000106067812 */ /* 0x000fc800078ec0ff */
[----:B------:R-:W-:-:S04]  /*0410*/  ISETP.NE.U32.AND P0, PT, R6, 0x1, PT ;  /* 0x000000010600780c */ /* 0x000fc80003f05070 */
[----:B------:R-:W-:-:S09]  /*0420*/  SEL R3, RZ, 0x1, !P0 ;  /* 0x00000001ff037807 */ /* 0x000fd20004000000 */
.L_x_4:
[----:B------:R-:W1:Y:S02]  /*0430*/  SHFL.IDX PT, R7, R2, RZ, 0x1f ;  /* 0x00001fff02077589 */ /* 0x000e6400000e0000 */
[----:B-1----:R-:W-:-:S13]  /*0440*/  ISETP.NE.AND P0, PT, R7, RZ, PT ;  /* 0x000000ff0700720c */ /* 0x002fda0003f05270 */
[----:B------:R-:W-:Y:S05]  /*0450*/  @P0 BRA `(.L_x_5) ;  /* 0x0000000000580947 */ /* 0x000fea0003800000 */
[----:B------:R-:W1:Y:S01]  /*0460*/  S2UR UR8, SR_CgaCtaId ;  /* 0x00000000000879c3 */ /* 0x000e620000008800 */
[----:B------:R-:W-:Y:S01]  /*0470*/  UMOV UR4, 0x400 ;  /* 0x0000040000047882 */ /* 0x000fe20000000000 */
[----:B------:R-:W-:Y:S01]  /*0480*/  UMOV UR5, 0x1 ;  /* 0x0000000100057882 */ /* 0x000fe20000000000 */
[----:B------:R-:W-:Y:S01]  /*0490*/  UMOV UR6, 0x4 ;  /* 0x0000000400067882 */ /* 0x000fe20000000000 */
[----:B------:R-:W-:Y:S01]  /*04a0*/  ELECT P0, URZ, PT ;  /* 0x00000000003f782f */ /* 0x000fe20003800000 */
[----:B------:R-:W-:-:S04]  /*04b0*/  UIADD3 UR6, -UR6, 0x100000, URZ ;  /* 0x0010000006067890 */ /* 0x000fc8000fffe13f */
[----:B------:R-:W-:Y:S02]  /*04c0*/  USHF.L.U32 UR7, UR6, 0xb, URZ ;  /* 0x0000000b06077899 */ /* 0x000fe4000800063f */
[----:B------:R-:W-:Y:S02]  /*04d0*/  USHF.L.U32 UR6, UR6, 0x1, URZ ;  /* 0x0000000106067899 */ /* 0x000fe4000800063f */
[----:B-1----:R-:W-:Y:S02]  /*04e0*/  ULEA UR8, UR8, UR4, 0x18 ;  /* 0x0000000408087291 */ /* 0x002fe4000f8ec03f */
[----:B------:R-:W-:-:S04]  /*04f0*/  UIADD3 UR4, -UR5, 0x100000, URZ ;  /* 0x0010000005047890 */ /* 0x000fc8000fffe13f */
[----:B------:R-:W-:Y:S02]  /*0500*/  USHF.L.U32 UR5, UR4, 0xb, URZ ;  /* 0x0000000b04057899 */ /* 0x000fe4000800063f */
[----:B------:R-:W-:Y:S01]  /*0510*/  USHF.L.U32 UR4, UR4, 0x1, URZ ;  /* 0x0000000104047899 */ /* 0x000fe2000800063f */
[----:B------:R-:W1:Y:S11]  /*0520*/  FENCE.VIEW.ASYNC.S ;  /* 0x00000000000073c6 */ /* 0x000e760000000000 */
[----:B-1----:R1:W2:Y:S01]  /*0530*/  SYNCS.EXCH.64 URZ, [UR8], UR4 ;  /* 0x00000004083f75b2 */ /* 0x0022a20008000100 */
[----:B------:R1:W3:Y:S01]  /*0540*/  SYNCS.EXCH.64 URZ, [UR8+0x20], UR6 ;  /* 0x00002006083f75b2 */ /* 0x0002e20008000100 */
[----:B------:R1:W4:Y:S01]  /*0550*/  SYNCS.EXCH.64 URZ, [UR8+0x8], UR4 ;  /* 0x00000804083f75b2 */ /* 0x0003220008000100 */
[----:B------:R1:W1:Y:S01]  /*0560*/  SYNCS.EXCH.64 URZ, [UR8+0x28], UR6 ;  /* 0x00002806083f75b2 */ /* 0x0002620008000100 */
[----:B------:R1:W1:Y:S01]  /*0570*/  SYNCS.EXCH.64 URZ, [UR8+0x10], UR4 ;  /* 0x00001004083f75b2 */ /* 0x0002620008000100 */
[----:B------:R1:W1:Y:S01]  /*0580*/  SYNCS.EXCH.64 URZ, [UR8+0x30], UR6 ;  /* 0x00003006083f75b2 */ /* 0x0002620008000100 */
[----:B------:R1:W1:Y:S01]  /*0590*/  SYNCS.EXCH.64 URZ, [UR8+0x18], UR4 ;  /* 0x00001804083f75b2 */ /* 0x0002620008000100 */
[----:B------:R1:W1:Y:S01]  /*05a0*/  SYNCS.EXCH.64 URZ, [UR8+0x38], UR6 ;  /* 0x00003806083f75b2 */ /* 0x0002620008000100 */
[----:B------:R-:W-:Y:S01]  /*05b0*/  NOP ;  /* 0x0000000000007918 */ /* 0x000fe20000000000 */
.L_x_5:
[----:B------:R-:W5:Y:S01]  /*05c0*/  SHFL.IDX PT, R6, R2, RZ, 0x1f ;  /* 0x00001fff02067589 */ /* 0x000f6200000e0000 */
[----:B------:R-:W-:Y:S01]  /*05d0*/  NOP ;  /* 0x0000000000007918 */ /* 0x000fe20000000000 */
[----:B-----5:R-:W-:-:S13]  /*05e0*/  ISETP.NE.AND P0, PT, R6, RZ, PT ;  /* 0x000000ff0600720c */ /* 0x020fda0003f05270 */
[----:B------:R-:W-:Y:S05]  /*05f0*/  @P0 BRA `(.L_x_6) ;  /* 0x0000000000580947 */ /* 0x000fea0003800000 */
[----:B-1----:R-:W1:Y:S01]  /*0600*/  S2UR UR5, SR_CgaCtaId ;  /* 0x00000000000579c3 */ /* 0x002e620000008800 */
[----:B------:R-:W-:Y:S01]  /*0610*/  UMOV UR4, 0x400 ;  /* 0x0000040000047882 */ /* 0x000fe20000000000 */
[----:B------:R-:W-:Y:S01]  /*0620*/  UMOV UR6, 0x20 ;  /* 0x0000002000067882 */ /* 0x000fe20000000000 */
[----:B------:R-:W-:Y:S01]  /*0630*/  UMOV UR7, 0x100 ;  /* 0x0000010000077882 */ /* 0x000fe20000000000 */
[----:B------:R-:W-:Y:S01]  /*0640*/  ELECT P0, URZ, PT ;  /* 0x00000000003f782f */ /* 0x000fe20003800000 */
[----:B-1----:R-:W-:Y:S02]  /*0650*/  ULEA UR8, UR5, UR4, 0x18 ;  /* 0x0000000405087291 */ /* 0x002fe4000f8ec03f */
[----:B------:R-:W-:-:S04]  /*0660*/  UIADD3 UR4, -UR6, 0x100000, URZ ;  /* 0x0010000006047890 */ /* 0x000fc8000fffe13f */
[----:B------:R-:W-:Y:S02]  /*0670*/  USHF.L.U32 UR5, UR4, 0xb, URZ ;  /* 0x0000000b04057899 */ /* 0x000fe4000800063f */
[----:B------:R-:W-:Y:S02]  /*0680*/  USHF.L.U32 UR4, UR4, 0x1, URZ ;  /* 0x0000000104047899 */ /* 0x000fe4000800063f */
[----:B------:R-:W-:-:S04]  /*0690*/  UIADD3 UR6, -UR7, 0x100000, URZ ;  /* 0x0010000007067890 */ /* 0x000fc8000fffe13f */
[----:B------:R-:W-:Y:S02]  /*06a0*/  USHF.L.U32 UR7, UR6, 0xb, URZ ;  /* 0x0000000b06077899 */ /* 0x000fe4000800063f */
[----:B------:R-:W-:Y:S01]  /*06b0*/  USHF.L.U32 UR6, UR6, 0x1, URZ ;  /* 0x0000000106067899 */ /* 0x000fe2000800063f */
[----:B------:R-:W1:Y:S03]  /*06c0*/  FENCE.VIEW.ASYNC.S ;  /* 0x00000000000073c6 */ /* 0x000e660000000000 */
[----:B-1----:R1:W1:Y:S08]  /*06d0*/  SYNCS.EXCH.64 URZ, [UR8+0x40], UR4 ;  /* 0x00004004083f75b2 */ /* 0x0022700008000100 */
[----:B------:R1:W1:Y:S01]  /*06e0*/  SYNCS.EXCH.64 URZ, [UR8+0x60], UR6 ;  /* 0x00006006083f75b2 */ /* 0x0002620008000100 */
[----:B------:R1:W1:Y:S01]  /*06f0*/  SYNCS.EXCH.64 URZ, [UR8+0x48], UR4 ;  /* 0x00004804083f75b2 */ /* 0x0002620008000100 */
[----:B------:R1:W1:Y:S01]  /*0700*/  SYNCS.EXCH.64 URZ, [UR8+0x68], UR6 ;  /* 0x00006806083f75b2 */ /* 0x0002620008000100 */
[----:B------:R1:W1:Y:S01]  /*0710*/  SYNCS.EXCH.64 URZ, [UR8+0x50], UR4 ;  /* 0x00005004083f75b2 */ /* 0x0002620008000100 */
[----:B------:R1:W1:Y:S01]  /*0720*/  SYNCS.EXCH.64 URZ, [UR8+0x70], UR6 ;  /* 0x00007006083f75b2 */ /* 0x0002620008000100 */
[----:B------:R1:W1:Y:S01]  /*0730*/  SYNCS.EXCH.64 URZ, [UR8+0x58], UR4 ;  /* 0x00005804083f75b2 */ /* 0x0002620008000100 */
[----:B------:R1:W1:Y:S01]  /*0740*/  SYNCS.EXCH.64 URZ, [UR8+0x78], UR6 ;  /* 0x00007806083f75b2 */ /* 0x0002620008000100 */
[----:B------:R-:W-:Y:S01]  /*0750*/  NOP ;  /* 0x0000000000007918 */ /* 0x000fe20000000000 */
.L_x_6:
[----:B------:R-:W-:Y:S01]  /*0760*/  SHF.R.S32.HI R9, RZ, 0x1f, R18 ;  /* 0x0000001fff097819 */ /* 0x000fe20000011412 */
[----:B------:R-:W5:Y:S01]  /*0770*/  SHFL.IDX PT, R2, R2, RZ, 0x1f ;  /* 0x00001fff02027589 */ /* 0x000f6200000e0000 */
[----:B-1----:R-:W1:Y:S01]  /*0780*/  S2UR UR8, SR_CTAID.X ;  /* 0x00000000000879c3 */ /* 0x002e620000002500 */
[----:B------:R-:W-:Y:S02]  /*0790*/  ELECT P0, URZ, PT ;  /* 0x00000000003f782f */ /* 0x000fe40003800000 */
[----:B------:R-:W-:Y:S01]  /*07a0*/  LEA.HI R9, R9, R18, RZ, 0x7 ;  /* 0x0000001209097211 */ /* 0x000fe200078f38ff */
[----:B------:R-:W2:Y:S01]  /*07b0*/  S2R R6, SR_CTAID.Y ;  /* 0x0000000000067919 */ /* 0x000ea20000002600 */
[----:B------:R-:W-:Y:S01]  /*07c0*/  SHF.R.S32.HI R12, RZ, 0x1f, R7 ;  /* 0x0000001fff0c7819 */ /* 0x000fe20000011407 */
[----:B------:R-:W-:Y:S01]  /*07d0*/  ULDC UR4, c[0x0][0x150] ;  /* 0x0000540000047ab9 */ /* 0x000fe20000000800 */
[----:B------:R-:W-:Y:S01]  /*07e0*/  LOP3.LUT R9, R9, 0xffffff80, RZ, 0xc0, !PT ;  /* 0xffffff8009097812 */ /* 0x000fe200078ec0ff */
[----:B------:R-:W-:Y:S01]  /*07f0*/  IMAD.MOV.U32 R152, RZ, RZ, 0x1 ;  /* 0x00000001ff987424 */ /* 0x000fe200078e00ff */
[----:B------:R-:W-:Y:S01]  /*0800*/  LEA.HI R12, R12, R7, RZ, 0x2 ;  /* 0x000000070c0c7211 */ /* 0x000fe200078f10ff */
[----:B------:R-:W-:Y:S01]  /*0810*/  NOP ;  /* 0x0000000000007918 */ /* 0x000fe20000000000 */
[----:B------:R-:W-:Y:S01]  /*0820*/  ISETP.NE.AND P4, PT, R0, RZ, PT ;  /* 0x000000ff0000720c */ /* 0x000fe20003f85270 */
[----:B------:R-:W-:Y:S01]  /*0830*/  IMAD.IADD R11, R18, 0x1, -R9 ;  /* 0x00000001120b7824 */ /* 0x000fe200078e0a09 */
[----:B------:R-:W-:Y:S01]  /*0840*/  LOP3.LUT R12, R12, 0x3ffffffc, RZ, 0xc0, !PT ;  /* 0x3ffffffc0c0c7812 */ /* 0x000fe200078ec0ff */
[----:B------:R-:W-:Y:S01]  /*0850*/  UMOV UR38, 0x1 ;  /* 0x0000000100267882 */ /* 0x000fe20000000000 */
[----:B------:R-:W-:-:S02]  /*0860*/  ISETP.NE.AND P5, PT, R10, RZ, PT ;  /* 0x000000ff0a00720c */ /* 0x000fc40003fa5270 */
[----:B------:R-:W-:Y:S02]  /*0870*/  SHF.R.S32.HI R8, RZ, 0x1f, R11 ;  /* 0x0000001fff087819 */ /* 0x000fe4000001140b */
[----:B------:R-:W-:Y:S02]  /*0880*/  IADD3 R12, R7, -R12, RZ ;  /* 0x8000000c070c7210 */ /* 0x000fe40007ffe0ff */
[----:B------:R-:W-:Y:S02]  /*0890*/  LEA.HI R8, R8, R11, RZ, 0x3 ;  /* 0x0000000b08087211 */ /* 0x000fe400078f18ff */
[----:B-----5:R-:W-:Y:S02]  /*08a0*/  ISETP.NE.OR P0, PT, R2, RZ, !P0 ;  /* 0x000000ff0200720c */ /* 0x020fe40004705670 */
[----:B-1----:R-:W-:Y:S02]  /*08b0*/  I2FP.F32.U32 R13, UR8 ;  /* 0x00000008000d7c45 */ /* 0x002fe40008201000 */
[----:B------:R-:W-:-:S02]  /*08c0*/  SHF.R.S32.HI R2, RZ, 0x3, R8 ;  /* 0x00000003ff027819 */ /* 0x000fc40000011408 */
[----:B------:R-:W-:Y:S01]  /*08d0*/  SHF.R.S32.HI R9, RZ, 0x1f, R8 ;  /* 0x0000001fff097819 */ /* 0x000fe20000011408 */
[----:B------:R-:W-:Y:S01]  /*08e0*/  FMUL R13, R13, UR4 ;  /* 0x000000040d0d7c20 */ /* 0x000fe20008400000 */
[----:B------:R-:W1:Y:S01]  /*08f0*/  LDC R8, c[0x0][0x144] ;  /* 0x00005100ff087b82 */ /* 0x000e620000000800 */
[----:B------:R-:W-:Y:S01]  /*0900*/  ULDC UR4, c[0x0][0x154] ;  /* 0x0000550000047ab9 */ /* 0x000fe20000000800 */
[----:B------:R-:W-:Y:S02]  /*0910*/  LEA.HI R9, R9, R2, RZ, 0x2 ;  /* 0x0000000209097211 */ /* 0x000fe400078f10ff */
[----:B--2---:R-:W-:Y:S01]  /*0920*/  I2FP.F32.U32 R14, R6 ;  /* 0x00000006000e7245 */ /* 0x004fe20000201000 */
[----:B------:R-:W2:Y:S01]  /*0930*/  F2I.U32.TRUNC.NTZ R13, R13 ;  /* 0x0000000d000d7305 */ /* 0x000ea2000020f000 */
[----:B------:R-:W-:Y:S01]  /*0940*/  LOP3.LUT R9, R9, 0xfffffffc, RZ, 0xc0, !PT ;  /* 0xfffffffc09097812 */ /* 0x000fe200078ec0ff */
[----:B------:R-:W-:Y:S01]  /*0950*/  VOTEU.ALL UP0, P0 ;  /* 0x00000000003f7886 */ /* 0x000fe20000000000 */
[----:B------:R-:W-:Y:S01]  /*0960*/  VOTEU.ALL UP1, P0 ;  /* 0x00000000003f7886 */ /* 0x000fe20000020000 */
[----:B------:R-:W-:Y:S01]  /*0970*/  FMUL R14, R14, UR4 ;  /* 0x000000040e0e7c20 */ /* 0x000fe20008400000 */
[----:B------:R-:W-:Y:S01]  /*0980*/  UMOV UR4, 0x20 ;  /* 0x0000002000047882 */ /* 0x000fe20000000000 */
[----:B------:R-:W-:Y:S01]  /*0990*/  IMAD.IADD R9, R2, 0x1, -R9 ;  /* 0x0000000102097824 */ /* 0x000fe200078e0a09 */
[----:B------:R-:W5:Y:S01]  /*09a0*/  @!UP0 S2UR UR7, SR_CgaCtaId ;  /* 0x00000000000789c3 */ /* 0x000f620000008800 */
[----:B------:R-:W-:Y:S01]  /*09b0*/  @!UP0 UMOV UR6, 0x400 ;  /* 0x0000040000068882 */ /* 0x000fe20000000000 */
[----:B------:R-:W-:-:S04]  /*09c0*/  @!UP0 UIADD3 UR4, -UR4, 0x100000, URZ ;  /* 0x0010000004048890 */ /* 0x000fc8000fffe13f */
[----:B------:R-:W-:Y:S02]  /*09d0*/  @!UP0 USHF.L.U32 UR5, UR4, 0xb, URZ ;  /* 0x0000000b04058899 */ /* 0x000fe4000800063f */
[----:B------:R-:W-:Y:S01]  /*09e0*/  @!UP0 USHF.L.U32 UR4, UR4, 0x1, URZ ;  /* 0x0000000104048899 */ /* 0x000fe2000800063f */
[----:B------:R-:W-:Y:S01]  /*09f0*/  IMAD R12, R12, 0x4, R9 ;  /* 0x000000040c0c7824 */ /* 0x000fe200078e0209 */
[----:B------:R-:W3:Y:S03]  /*0a00*/  F2I.U32.TRUNC.NTZ R14, R14 ;  /* 0x0000000e000e7305 */ /* 0x000ee6000020f000 */
[C---:B------:R-:W-:Y:S01]  /*0a10*/  IMAD.SHL.U32 R153, R12.reuse, 0x4, RZ ;  /* 0x000000040c997824 */ /* 0x040fe200078e00ff */
[----:B------:R-:W-:Y:S01]  /*0a20*/  LEA.HI R2, R12, R12, RZ, 0x1 ;  /* 0x0000000c0c027211 */ /* 0x000fe200078f08ff */
[----:B--2---:R-:W-:Y:S01]  /*0a30*/  IMAD.MOV R15, RZ, RZ, -R13 ;  /* 0x000000ffff0f7224 */ /* 0x004fe200078e0a0d */
[----:B------:R-:W2:Y:S02]  /*0a40*/  LDC R9, c[0x0][0x148] ;  /* 0x00005200ff097b82 */ /* 0x000ea40000000800 */
[----:B------:R-:W-:Y:S01]  /*0a50*/  LOP3.LUT R13, R2, 0xfffffffe, RZ, 0xc0, !PT ;  /* 0xfffffffe020d7812 */ /* 0x000fe200078ec0ff */
[----:B-1----:R-:W-:Y:S01]  /*0a60*/  IMAD R8, R8, R15, UR8 ;  /* 0x0000000808087e24 */ /* 0x002fe2000f8e020f */
[----:B------:R-:W-:-:S02]  /*0a70*/  LOP3.LUT R153, R12, 0xc, R153, 0x78, !PT ;  /* 0x0000000c0c997812 */ /* 0x000fc400078e7899 */
[----:B------:R-:W-:Y:S02]  /*0a80*/  IADD3 R13, R12, -R13, RZ ;  /* 0x8000000d0c0d7210 */ /* 0x000fe40007ffe0ff */
[----:B------:R-:W1:Y:S01]  /*0a90*/  LDC R15, c[0x0][0x140] ;  /* 0x00005000ff0f7b82 */ /* 0x000e620000000800 */
[----:B---3--:R-:W-:Y:S01]  /*0aa0*/  IMAD.MOV R23, RZ, RZ, -R14 ;  /* 0x000000ffff177224 */ /* 0x008fe200078e0a0e */
[----:B------:R-:W-:Y:S02]  /*0ab0*/  ISETP.NE.AND P1, PT, R13, R8, PT ;  /* 0x000000080d00720c */ /* 0x000fe40003f25270 */
[----:B------:R-:W-:Y:S01]  /*0ac0*/  IADD3 R12, R10, -0x1, RZ ;  /* 0xffffffff0a0c7810 */ /* 0x000fe20007ffe0ff */
[----:B-----5:R-:W-:Y:S01]  /*0ad0*/  @!UP0 ULEA UR6, UR7, UR6, 0x18 ;  /* 0x0000000607068291 */ /* 0x020fe2000f8ec03f */
[----:B------:R-:W-:Y:S01]  /*0ae0*/  VOTEU.ALL UP0, P0 ;  /* 0x00000000003f7886 */ /* 0x000fe20000000000 */
[----:B------:R-:W-:-:S04]  /*0af0*/  LOP3.LUT P0, RZ, R11, 0x7, RZ, 0xc0, !PT ;  /* 0x000000070bff7812 */ /* 0x000fc8000780c0ff */
[----:B------:R-:W-:-:S04]  /*0b00*/  ISETP.LT.U32.AND P0, PT, R153, 0x2, !P0 ;  /* 0x000000029900780c */ /* 0x000fc80004701070 */
[----:B------:R-:W-:Y:S01]  /*0b10*/  @P1 LEA.HI R2, R153, R153, RZ, 0x1 ;  /* 0x0000009999021211 */ /* 0x000fe200078f08ff */
[----:B--2---:R-:W-:Y:S01]  /*0b20*/  IMAD R13, R9, R23, R6 ;  /* 0x00000017090d7224 */ /* 0x004fe200078e0206 */
[----:B------:R-:W-:Y:S01]  /*0b30*/  SEL R11, RZ, 0x1, !P0 ;  /* 0x00000001ff0b7807 */ /* 0x000fe20004000000 */
[----:B------:R-:W2:Y:S02]  /*0b40*/  FENCE.VIEW.ASYNC.S ;  /* 0x00000000000073c6 */ /* 0x000ea40000000000 */
[----:B--2---:R2:W3:Y:S01]  /*0b50*/  @!UP0 SYNCS.EXCH.64 URZ, [UR6+0x80], UR4 ;  /* 0x00008004063f85b2 */ /* 0x0044e20008000100 */
[----:B------:R-:W-:Y:S02]  /*0b60*/  @P1 SHF.R.S32.HI R2, RZ, 0x1, R2 ;  /* 0x00000001ff021819 */ /* 0x000fe40000011402 */
[----:B------:R-:W-:Y:S02]  /*0b70*/  ISETP.GE.U32.AND P0, PT, R12, 0x2, PT ;  /* 0x000000020c00780c */ /* 0x000fe40003f06070 */
[----:B------:R-:W-:-:S02]  /*0b80*/  @P1 ISETP.NE.AND P6, PT, R2, R13, PT ;  /* 0x0000000d0200120c */ /* 0x000fc40003fc5270 */
[----:B-1----:R-:W-:Y:S02]  /*0b90*/  ISETP.EQ.U32.AND P3, PT, R15, 0x1, PT ;  /* 0x000000010f00780c */ /* 0x002fe40003f62070 */
[----:B------:R-:W-:Y:S02]  /*0ba0*/  @P1 SEL R152, RZ, 0x1, P6 ;  /* 0x00000001ff981807 */ /* 0x000fe40003000000 */
[C---:B------:R-:W-:Y:S02]  /*0bb0*/  ISETP.EQ.OR P1, PT, R0.reuse, 0x3, !P4 ;  /* 0x000000030000780c */ /* 0x040fe40006722670 */
[----:B------:R-:W-:Y:S02]  /*0bc0*/  ISETP.EQ.AND P6, PT, R0, 0x2, !P5 ;  /* 0x000000020000780c */ /* 0x000fe40006fc2270 */
[----:B------:R-:W-:Y:S01]  /*0bd0*/  ISETP.EQ.AND P1, PT, R10, RZ, P1 ;  /* 0x000000ff0a00720c */ /* 0x000fe20000f22270 */
[----:B------:R2:W1:Y:S01]  /*0be0*/  @!UP1 SYNCS.EXCH.64 URZ, [UR6+0x88], UR4 ;  /* 0x00008804063f95b2 */ /* 0x0004620008000100 */
[----:B------:R-:W-:Y:S01]  /*0bf0*/  SEL R19, RZ, 0x1, !P6 ;  /* 0x00000001ff137807 */ /* 0x000fe20007000000 */
[----:B------:R-:W-:Y:S01]  /*0c00*/  NOP ;  /* 0x0000000000007918 */ /* 0x000fe20000000000 */
[----:B------:R-:W-:-:S02]  /*0c10*/  SEL R22, RZ, 0x1, !P1 ;  /* 0x00000001ff167807 */ /* 0x000fc40004800000 */
[----:B------:R-:W-:Y:S02]  /*0c20*/  LOP3.LUT R152, R152, R11, RZ, 0xc0, !PT ;  /* 0x0000000b98987212 */ /* 0x000fe400078ec0ff */
[----:B------:R-:W-:Y:S02]  /*0c30*/  SEL R19, R19, 0x2, P0 ;  /* 0x0000000213137807 */ /* 0x000fe40000000000 */
[----:B------:R-:W-:Y:S01]  /*0c40*/  SEL R22, R22, 0x2, P0 ;  /* 0x0000000216167807 */ /* 0x000fe20000000000 */
[----:B--23--:R-:W-:Y:S06]  /*0c50*/  @!P3 BRA `(.L_x_7) ;  /* 0x000000000008b947 */ /* 0x00cfec0003800000 */
[----:B-1--4-:R-:W-:Y:S01]  /*0c60*/  UCGABAR_ARV ;  /* 0x00000000000079c7 */ /* 0x012fe20008000000 */
[----:B------:R-:W-:Y:S05]  /*0c70*/  BRA `(.L_x_8) ;  /* 0x0000000000047947 */ /* 0x000fea0003800000 */
.L_x_7:
[----:B-1--4-:R-:W-:Y:S01]  /*0c80*/  NOP ;  /* 0x0000000000007918 */ /* 0x012fe20000000000 */
.L_x_8:
[----:B------:R-:W1:Y:S01]  /*0c90*/  LDC R2, c[0x0][0x904] ;  /* 0x00024100ff027b82 */ /* 0x000e620000000800 */
[----:B------:R-:W-:Y:S02]  /*0ca0*/  IMAD.U32 R10, RZ, RZ, UR8 ;  /* 0x00000008ff0a7e24 */ /* 0x000fe4000f8e00ff */
[----:B------:R-:W-:Y:S01]  /*0cb0*/  IMAD.MOV.U32 R11, RZ, RZ, RZ ;  /* 0x000000ffff0b7224 */ /* 0x000fe200078e00ff */
[----:B-1----:R-:W-:-:S04]  /*0cc0*/  ISETP.NE.AND P1, PT, R2, 0x1, PT ;  /* 0x000000010200780c */ /* 0x002fc80003f25270 */
[----:B------:R-:W-:-:S09]  /*0cd0*/  P2R R7, PR, RZ, 0x2 ;  /* 0x00000002ff077803 */ /* 0x000fd20000000000 */
[----:B------:R-:W1:Y:S01]  /*0ce0*/  @P1 LDC R17, c[0x0][0x10] ;  /* 0x00000400ff111b82 */ /* 0x000e620000000800 */
[----:B------:R-:W-:Y:S01]  /*0cf0*/  @P1 IMAD.MOV.U32 R7, RZ, RZ, RZ ;  /* 0x000000ffff071224 */ /* 0x000fe200078e00ff */
[----:B------:R-:W-:-:S06]  /*0d00*/  @P1 MOV R15, RZ ;  /* 0x000000ff000f1202 */ /* 0x000fcc0000000f00 */
[----:B------:R-:W2:Y:S01]  /*0d10*/  @!P1 LDC R13, c[0x0][0xc] ;  /* 0x00000300ff0d9b82 */ /* 0x000ea20000000800 */
[----:B------:R-:W-:Y:S01]  /*0d20*/  ULDC UR4, c[0x0][0xc] ;  /* 0x0000030000047ab9 */ /* 0x000fe20000000800 */
[----:B------:R-:W-:Y:S01]  /*0d30*/  ULDC UR5, c[0x0][0x10] ;  /* 0x0000040000057ab9 */ /* 0x000fe20000000800 */
[----:B------:R-:W-:Y:S01]  /*0d40*/  ULDC UR6, c[0x0][0x14] ;  /* 0x0000050000067ab9 */ /* 0x000fe20000000800 */
[----:B------:R-:W-:-:S04]  /*0d50*/  UIMAD.WIDE.U32 UR4, UR4, UR5, URZ ;  /* 0x00000005040472a5 */ /* 0x000fc8000f8e003f */
[----:B------:R-:W-:Y:S02]  /*0d60*/  UIMAD.WIDE.U32 UR46, UR4, UR6, URZ ;  /* 0x00000006042e72a5 */ /* 0x000fe4000f8e003f */
[----:B------:R-:W-:-:S04]  /*0d70*/  UIMAD UR39, UR5, UR6, URZ ;  /* 0x00000006052772a4 */ /* 0x000fc8000f8e023f */
[----:B------:R-:W-:Y:S01]  /*0d80*/  UIADD3 UR39, UR47, UR39, URZ ;  /* 0x000000272f277290 */ /* 0x000fe2000fffe03f */
[----:B-1----:R-:W-:-:S04]  /*0d90*/  @P1 IMAD.WIDE.U32 R16, R17, UR8, R6 ;  /* 0x0000000811101c25 */ /* 0x002fc8000f8e0006 */
[----:B------:R-:W-:Y:S02]  /*0da0*/  @P1 IMAD.IADD R17, R17, 0x1, R15 ;  /* 0x0000000111111824 */ /* 0x000fe400078e020f */
[----:B--2---:R-:W-:-:S04]  /*0db0*/  @!P1 IMAD.WIDE.U32 R10, R6, R13, R10 ;  /* 0x0000000d060a9225 */ /* 0x004fc800078e000a */
[----:B------:R-:W-:Y:S02]  /*0dc0*/  @!P1 IMAD.MOV.U32 R16, RZ, RZ, R10 ;  /* 0x000000ffff109224 */ /* 0x000fe400078e000a */
[----:B------:R-:W-:Y:S01]  /*0dd0*/  @!P1 IMAD.MOV.U32 R17, RZ, RZ, R11 ;  /* 0x000000ffff119224 */ /* 0x000fe200078e000b */
[----:B------:R-:W-:Y:S06]  /*0de0*/  @!P3 BRA `(.L_x_9) ;  /* 0x00000000000cb947 */ /* 0x000fec0003800000 */
[----:B------:R-:W-:Y:S01]  /*0df0*/  UCGABAR_WAIT ;  /* 0x0000000000007dc7 */ /* 0x000fe20008000000 */
[----:B------:R-:W-:Y:S01]  /*0e00*/  CCTL.IVALL ;  /* 0x00000000ff00798f */ /* 0x000fe20002000000 */
[----:B------:R-:W-:Y:S05]  /*0e10*/  BRA `(.L_x_10) ;  /* 0x0000000000047947 */ /* 0x000fea0003800000 */
.L_x_9:
[----:B------:R-:W-:Y:S06]  /*0e20*/  BAR.SYNC.DEFER_BLOCKING 0x0 ;  /* 0x0000000000007b1d */ /* 0x000fec0000010000 */
.L_x_10:
[----:B------:R-:W1:Y:S01]  /*0e30*/  S2UR UR37, SR_CgaCtaId ;  /* 0x00000000002579c3 */ /* 0x000e620000008800 */
[----:B------:R-:W-:Y:S04]  /*0e40*/  BSSY B6, `(.L_x_11) ;  /* 0x000098f000067945 */ /* 0x000fe80003800000 */
[----:B------:R-:W-:Y:S05]  /*0e50*/  @!P5 BRA `(.L_x_12) ;  /* 0x0000006800e4d947 */ /* 0x000fea0003800000 */
[----:B------:R-:W-:-:S13]  /*0e60*/  ISETP.GT.U32.AND P0, PT, R12, 0x1, PT ;  /* 0x000000010c00780c */ /* 0x000fda0003f04070 */
[----:B------:R-:W-:Y:S05]  /*0e70*/  @P0 BRA `(.L_x_13) ;  /* 0x00000098002c0947 */ /* 0x000fea0003800000 */
[----:B------:R-:W-:Y:S01]  /*0e80*/  ULDC.64 UR4, c[0x0][0x8f8] ;  /* 0x00023e0000047ab9 */ /* 0x000fe20000000a00 */
[----:B------:R-:W-:Y:S01]  /*0e90*/  UMOV UR43, 0xffffffff ;  /* 0xffffffff002b7882 */ /* 0x000fe20000000000 */
[----:B------:R-:W-:Y:S01]  /*0ea0*/  ISETP.GE.U32.AND P0, PT, R16, UR4, PT ;  /* 0x0000000410007c0c */ /* 0x000fe2000bf06070 */
[----:B------:R-:W-:Y:S01]  /*0eb0*/  IMAD.MOV.U32 R155, RZ, RZ, -0x1 ;  /* 0xffffffffff9b7424 */ /* 0x000fe200078e00ff */
[----:B------:R-:W-:Y:S02]  /*0ec0*/  PRMT R154, RZ, 0x7610, R154 ;  /* 0x00007610ff9a7816 */ /* 0x000fe4000000009a */
[----:B------:R-:W-:Y:S02]  /*0ed0*/  ISETP.GE.U32.AND.EX P0, PT, R17, UR5, PT, P0 ;  /* 0x0000000511007c0c */ /* 0x000fe4000bf06100 */
[----:B------:R-:W-:Y:S02]  /*0ee0*/  MOV R156, 0xffffffff ;  /* 0xffffffff009c7802 */ /* 0x000fe40000000f00 */
[----:B------:R-:W-:-:S09]  /*0ef0*/  PRMT R0, RZ, 0x7610, R0 ;  /* 0x00007610ff007816 */ /* 0x000fd20000000000 */
[----:B------:R-:W-:Y:S05]  /*0f00*/  @P0 BRA `(.L_x_14) ;  /* 0x0000000400240947 */ /* 0x000fea0003800000 */
[----:B------:R-:W2:Y:S01]  /*0f10*/  LDC.64 R20, c[0x0][0x8d0] ;  /* 0x00023400ff147b82 */ /* 0x000ea20000000a00 */
[----:B------:R-:W-:Y:S02]  /*0f20*/  IMAD.MOV.U32 R4, RZ, RZ, R16 ;  /* 0x000000ffff047224 */ /* 0x000fe400078e0010 */
[----:B------:R-:W-:-:S05]  /*0f30*/  IMAD.MOV.U32 R5, RZ, RZ, R17 ;  /* 0x000000ffff057224 */ /* 0x000fca00078e0011 */
[----:B------:R-:W3:Y:S08]  /*0f40*/  LDC R0, c[0x0][0x8d8] ;  /* 0x00023600ff007b82 */ /* 0x000ef00000000800 */
[----:B------:R-:W4:Y:S01]  /*0f50*/  LDC.64 R24, c[0x0][0x8c8] ;  /* 0x00023200ff187b82 */ /* 0x000f220000000a00 */
[----:B--2---:R-:W-:-:S04]  /*0f60*/  ISETP.NE.U32.AND P0, PT, R20, RZ, PT ;  /* 0x000000ff1400720c */ /* 0x004fc80003f05070 */
[----:B------:R-:W-:-:S13]  /*0f70*/  ISETP.NE.AND.EX P0, PT, R21, RZ, PT, P0 ;  /* 0x000000ff1500720c */ /* 0x000fda0003f05300 */
[----:B---34-:R-:W-:Y:S05]  /*0f80*/  @!P0 BRA `(.L_x_15) ;  /* 0x0000000000288947 */ /* 0x018fea0003800000 */
[----:B------:R-:W2:Y:S02]  /*0f90*/  LDC R3, c[0x0][0x8dc] ;  /* 0x00023700ff037b82 */ /* 0x000ea40000000800 */
[----:B--2---:R-:W-:-:S04]  /*0fa0*/  IADD3 R3, P0, R16, R3, RZ ;  /* 0x0000000310037210 */ /* 0x004fc80007f1e0ff */
[----:B------:R-:W-:-:S05]  /*0fb0*/  IADD3.X R15, RZ, R17, RZ, P0, !PT ;  /* 0x00000011ff0f7210 */ /* 0x000fca00007fe4ff */
[----:B------:R-:W-:-:S04]  /*0fc0*/  IMAD.WIDE.U32 R4, R15, R20, RZ ;  /* 0x000000140f047225 */ /* 0x000fc800078e00ff */
[----:B------:R-:W-:-:S04]  /*0fd0*/  IMAD.WIDE.U32 R10, P0, R3, R21, R4 ;  /* 0x00000015030a7225 */ /* 0x000fc80007800004 */
[----:B------:R-:W-:-:S04]  /*0fe0*/  IMAD.WIDE.U32 R4, R3, R20, RZ ;  /* 0x0000001403047225 */ /* 0x000fc800078e00ff */
[----:B------:R-:W-:Y:S01]  /*0ff0*/  IMAD.X R13, RZ, RZ, RZ, P0 ;  /* 0x000000ffff0d7224 */ /* 0x000fe200000e06ff */
[----:B------:R-:W-:Y:S01]  /*1000*/  IADD3 RZ, P0, R5, R10, RZ ;  /* 0x0000000a05ff7210 */ /* 0x000fe20007f1e0ff */
[----:B------:R-:W-:-:S04]  /*1010*/  IMAD.MOV.U32 R12, RZ, RZ, R11 ;  /* 0x000000ffff0c7224 */ /* 0x000fc800078e000b */
[----:B------:R-:W-:-:S08]  /*1020*/  IMAD.WIDE.U32.X R4, R15, R21, R12, P0 ;  /* 0x000000150f047225 */ /* 0x000fd000000e040c */
.L_x_15:
[----:B------:R-:W2:Y:S01]  /*1030*/  LDC.64 R20, c[0x0][0x8e8] ;  /* 0x00023a00ff147b82 */ /* 0x000ea20000000a00 */
[-CC-:B------:R-:W-:Y:S01]  /*1040*/  SHF.R.U64 R27, R4, R0.reuse, R5.reuse ;  /* 0x00000000041b7219 */ /* 0x180fe20000001205 */
[----:B------:R-:W-:Y:S01]  /*1050*/  ULDC UR4, c[0x0][0x900] ;  /* 0x0002400000047ab9 */ /* 0x000fe20000000800 */
[----:B------:R-:W-:Y:S01]  /*1060*/  SHF.R.U32.HI R0, RZ, R0, R5 ;  /* 0x00000000ff007219 */ /* 0x000fe20000011605 */
[----:B------:R-:W-:Y:S01]  /*1070*/  IMAD R23, R9, R23, R6 ;  /* 0x0000001709177224 */ /* 0x000fe200078e0206 */
[----:B------:R-:W-:-:S03]  /*1080*/  IADD3 R3, P0, RZ, -R27, RZ ;  /* 0x8000001bff037210 */ /* 0x000fc60007f1e0ff */
[----:B------:R-:W3:Y:S02]  /*1090*/  LDC R10, c[0x0][0x8c0] ;  /* 0x00023000ff0a7b82 */ /* 0x000ee40000000800 */
[----:B------:R-:W-:-:S04]  /*10a0*/  IMAD.X R5, RZ, RZ, ~R0, P0 ;  /* 0x000000ffff057224 */ /* 0x000fc800000e0e00 */
[-C--:B------:R-:W-:Y:S02]  /*10b0*/  IMAD R0, R5, R24.reuse, RZ ;  /* 0x0000001805007224 */ /* 0x080fe400078e02ff */
[----:B------:R-:W4:Y:S01]  /*10c0*/  LDC R7, c[0x0][0x8b0] ;  /* 0x00022c00ff077b82 */ /* 0x000f220000000800 */
[----:B------:R-:W-:-:S04]  /*10d0*/  IMAD.WIDE.U32 R4, R3, R24, R16 ;  /* 0x0000001803047225 */ /* 0x000fc800078e0010 */
[----:B------:R-:W-:-:S03]  /*10e0*/  IMAD R3, R3, R25, R0 ;  /* 0x0000001903037224 */ /* 0x000fc600078e0200 */
[----:B------:R-:W1:Y:S01]  /*10f0*/  LDC R15, c[0x0][0x8a8] ;  /* 0x00022a00ff0f7b82 */ /* 0x000e620000000800 */
[----:B--2---:R-:W-:Y:S02]  /*1100*/  ISETP.NE.U32.AND P0, PT, R20, RZ, PT ;  /* 0x000000ff1400720c */ /* 0x004fe40003f05070 */
[----:B------:R-:W-:Y:S02]  /*1110*/  IADD3 R3, R5, R3, RZ ;  /* 0x0000000305037210 */ /* 0x000fe40007ffe0ff */
[----:B------:R-:W-:-:S03]  /*1120*/  ISETP.NE.AND.EX P0, PT, R21, RZ, PT, P0 ;  /* 0x000000ff1500720c */ /* 0x000fc60003f05300 */
[----:B------:R-:W2:Y:S01]  /*1130*/  LDC R12, c[0x0][0x8f0] ;  /* 0x00023c00ff0c7b82 */ /* 0x000ea20000000800 */
[-CC-:B---3--:R-:W-:Y:S02]  /*1140*/  SHF.R.U64 R13, R4, R10.reuse, R3.reuse ;  /* 0x0000000a040d7219 */ /* 0x188fe40000001203 */
[----:B------:R-:W-:-:S05]  /*1150*/  SHF.R.U32.HI R0, RZ, R10, R3 ;  /* 0x0000000aff007219 */ /* 0x000fca0000011603 */
[----:B------:R-:W3:Y:S01]  /*1160*/  LDC R14, c[0x0][0x8e0] ;  /* 0x00023800ff0e7b82 */ /* 0x000ee20000000800 */
[-CC-:B----4-:R-:W-:Y:S02]  /*1170*/  SHF.R.U64 R25, R13, R7.reuse, R0.reuse ;  /* 0x000000070d197219 */ /* 0x190fe40000001200 */
[----:B------:R-:W-:Y:S01]  /*1180*/  SHF.R.U32.HI R3, RZ, R7, R0 ;  /* 0x00000007ff037219 */ /* 0x000fe20000011600 */
[----:B------:R-:W-:-:S03]  /*1190*/  IMAD.MOV.U32 R0, RZ, RZ, -0x1 ;  /* 0xffffffffff007424 */ /* 0x000fc600078e00ff */
[--C-:B------:R-:W-:Y:S01]  /*11a0*/  SHF.R.U64 R26, R25, UR4, R3.reuse ;  /* 0x00000004191a7c19 */ /* 0x100fe20008001203 */
[----:B------:R-:W4:Y:S01]  /*11b0*/  LDC R24, c[0x0][0x8b8] ;  /* 0x00022e00ff187b82 */ /* 0x000f220000000800 */
[----:B------:R-:W-:Y:S02]  /*11c0*/  SHF.L.U32 R0, R0, UR4, RZ ;  /* 0x0000000400007c19 */ /* 0x000fe400080006ff */
[----:B------:R-:W-:Y:S01]  /*11d0*/  SHF.R.U32.HI R5, RZ, UR4, R3 ;  /* 0x00000004ff057c19 */ /* 0x000fe20008011603 */
[----:B------:R-:W-:Y:S01]  /*11e0*/  IMAD.MOV.U32 R4, RZ, RZ, R26 ;  /* 0x000000ffff047224 */ /* 0x000fe200078e001a */
[----:B------:R-:W-:Y:S01]  /*11f0*/  LOP3.LUT R0, RZ, R0, RZ, 0x33, !PT ;  /* 0x00000000ff007212 */ /* 0x000fe200078e33ff */
[----:B-1----:R-:W-:Y:S06]  /*1200*/  @!P0 BRA `(.L_x_16) ;  /* 0x0000000000288947 */ /* 0x002fec0003800000 */
[----:B------:R-:W1:Y:S02]  /*1210*/  LDC R3, c[0x0][0x8f4] ;  /* 0x00023d00ff037b82 */ /* 0x000e640000000800 */
[----:B-1----:R-:W-:-:S05]  /*1220*/  IADD3 R3, P0, R26, R3, RZ ;  /* 0x000000031a037210 */ /* 0x002fca0007f1e0ff */
[----:B------:R-:W-:-:S04]  /*1230*/  IMAD.X R9, RZ, RZ, R5, P0 ;  /* 0x000000ffff097224 */ /* 0x000fc800000e0605 */
[----:B------:R-:W-:-:S04]  /*1240*/  IMAD.WIDE.U32 R4, R9, R20, RZ ;  /* 0x0000001409047225 */ /* 0x000fc800078e00ff */
[----:B------:R-:W-:-:S04]  /*1250*/  IMAD.WIDE.U32 R6, P0, R3, R21, R4 ;  /* 0x0000001503067225 */ /* 0x000fc80007800004 */
[----:B------:R-:W-:Y:S01]  /*1260*/  IMAD.WIDE.U32 R4, R3, R20, RZ ;  /* 0x0000001403047225 */ /* 0x000fe200078e00ff */
[----:B------:R-:W-:-:S03]  /*1270*/  IADD3.X R11, RZ, RZ, RZ, P0, !PT ;  /* 0x000000ffff0b7210 */ /* 0x000fc600007fe4ff */
[----:B------:R-:W-:Y:S01]  /*1280*/  IMAD.MOV.U32 R10, RZ, RZ, R7 ;  /* 0x000000ffff0a7224 */ /* 0x000fe200078e0007 */
[----:B------:R-:W-:-:S05]  /*1290*/  IADD3 RZ, P0, R5, R6, RZ ;  /* 0x0000000605ff7210 */ /* 0x000fca0007f1e0ff */
[----:B------:R-:W-:-:S08]  /*12a0*/  IMAD.WIDE.U32.X R4, R9, R21, R10, P0 ;  /* 0x0000001509047225 */ /* 0x000fd000000e040a */
.L_x_16:
[----:B--2---:R-:W-:Y:S01]  /*12b0*/  SHF.R.U64 R3, R4, R12, R5 ;  /* 0x0000000c04037219 */ /* 0x004fe20000001205 */
[----:B------:R-:W-:Y:S01]  /*12c0*/  USHF.L.U32 UR4, UR38, UR4, URZ ;  /* 0x0000000426047299 */ /* 0x000fe2000800063f */
[----:B------:R-:W-:Y:S01]  /*12d0*/  LOP3.LUT R0, R25, R0, RZ, 0xc0, !PT ;  /* 0x0000000019007212 */ /* 0x000fe200078ec0ff */
[----:B------:R-:W-:Y:S01]  /*12e0*/  VIADD R4, R15, 0xffffffff ;  /* 0xffffffff0f047836 */ /* 0x000fe20000000000 */
[----:B------:R-:W-:Y:S01]  /*12f0*/  SEL R8, R8, R23, !P1 ;  /* 0x0000001708087207 */ /* 0x000fe20004800000 */
[----:B------:R-:W-:Y:S01]  /*1300*/  IMAD.MOV R5, RZ, RZ, -R3 ;  /* 0x000000ffff057224 */ /* 0x000fe200078e0a03 */
[----:B------:R-:W-:Y:S01]  /*1310*/  R2UR UR43, R27 ;  /* 0x000000001b2b72ca */ /* 0x000fe200000e0000 */
[----:B------:R-:W-:Y:S01]  /*1320*/  IMAD R3, R3, UR4, R0 ;  /* 0x0000000403037c24 */ /* 0x000fe2000f8e0200 */
[----:B------:R-:W-:Y:S01]  /*1330*/  LOP3.LUT R4, R13, R4, RZ, 0xc0, !PT ;  /* 0x000000040d047212 */ /* 0x000fe200078ec0ff */
[----:B---3--:R-:W-:Y:S02]  /*1340*/  IMAD R0, R5, R14, R26 ;  /* 0x0000000e05007224 */ /* 0x008fe400078e021a */
[----:B----4-:R-:W-:-:S02]  /*1350*/  IMAD R8, R3, R24, R8 ;  /* 0x0000001803087224 */ /* 0x010fc400078e0208 */
[----:B------:R-:W-:Y:S01]  /*1360*/  IMAD R3, R0, R15, R4 ;  /* 0x0000000f00037224 */ /* 0x000fe200078e0204 */
[----:B------:R-:W-:-:S04]  /*1370*/  MOV R0, 0x1 ;  /* 0x0000000100007802 */ /* 0x000fc80000000f00 */
[----:B------:R-:W-:Y:S02]  /*1380*/  SEL R155, R3, R8, !P1 ;  /* 0x00000008039b7207 */ /* 0x000fe40004800000 */
[----:B------:R-:W-:-:S07]  /*1390*/  SEL R156, R8, R3, !P1 ;  /* 0x00000003089c7207 */ /* 0x000fce0004800000 */
.L_x_14:
[----:B------:R-:W-:-:S08]  /*13a0*/  NOP ;  /* 0x0000000000007918 */ /* 0x000fd00000000000 */
[----:B------:R-:W2:Y:S02]  /*13b0*/  USETMAXREG.TRY_ALLOC.CTAPOOL UP0, 0xe8 ;  /* 0x000000e8000079c8 */ /* 0x000ea40008000600 */
[----:B--2---:R-:W-:-:S13]  /*13c0*/  PLOP3.LUT P0, PT, PT, PT, UP0, 0x80, 0x0 ;  /* 0x000000000000781c */ /* 0x004fda0003f0f008 */
[----:B------:R-:W-:Y:S05]  /*13d0*/  @!P0 BRA `(.L_x_14) ;  /* 0xfffffffc00f08947 */ /* 0x000fea000383ffff */
[----:B------:R-:W-:Y:S02]  /*13e0*/  ULDC.64 UR4, c[0x0][0x590] ;  /* 0x0001640000047ab9 */ /* 0x000fe40000000a00 */
[----:B------:R-:W-:Y:S02]  /*13f0*/  IMAD.U32 R167, RZ, RZ, UR4 ;  /* 0x00000004ffa77e24 */ /* 0x000fe4000f8e00ff */
[----:B------:R-:W-:-:S03]  /*1400*/  IMAD.U32 R166, RZ, RZ, UR5 ;  /* 0x00000005ffa67e24 */ /* 0x000fc6000f8e00ff */
[----:B------:R-:W-:-:S04]  /*1410*/  ISETP.NE.U32.AND P0, PT, R167, RZ, PT ;  /* 0x000000ffa700720c */ /* 0x000fc80003f05070 */
[----:B------:R-:W-:-:S13]  /*1420*/  ISETP.NE.AND.EX P0, PT, R166, RZ, PT, P0 ;  /* 0x000000ffa600720c */ /* 0x000fda0003f05300 */
[----:B------:R-:W-:Y:S05]  /*1430*/  @P0 BRA `(.L_x_17) ;  /* 0x00000000002c0947 */ /* 0x000fea0003800000 */
[----:B------:R-:W-:Y:S02]  /*1440*/  ULDC.64 UR4, c[0x0][0x588] ;  /* 0x0001620000047ab9 */ /* 0x000fe40000000a00 */
[----:B------:R-:W-:-:S04]  /*1450*/  ISETP.NE.U32.AND P0, PT, RZ, UR4, PT ;  /* 0x00000004ff007c0c */ /* 0x000fc8000bf05070 */
[----:B------:R-:W-:-:S13]  /*1460*/  ISETP.NE.AND.EX P0, PT, RZ, UR5, PT, P0 ;  /* 0x00000005ff007c0c */ /* 0x000fda000bf05300 */
[----:B------:R-:W-:Y:S05]  /*1470*/  @!P0 BRA `(.L_x_18) ;  /* 0x0000000000108947 */ /* 0x000fea0003800000 */
[----:B------:R-:W2:Y:S02]  /*1480*/  LDC.64 R4, c[0x0][0x588] ;  /* 0x00016200ff047b82 */ /* 0x000ea40000000a00 */
[----:B--2---:R2:W5:Y:S01]  /*1490*/  LDG.E R157, desc[UR48][R4.64] ;  /* 0x00000030049d7981 */ /* 0x004562000c1e1900 */
[----:B------:R-:W-:Y:S01]  /*14a0*/  IMAD.MOV.U32 R154, RZ, RZ, 0x1 ;  /* 0x00000001ff9a7424 */ /* 0x000fe200078e00ff */
[----:B------:R-:W-:Y:S06]  /*14b0*/  BRA `(.L_x_17) ;  /* 0x00000000000c7947 */ /* 0x000fec0003800000 */
.L_x_18:
[----:B------:R-:W-:Y:S01]  /*14c0*/  ULDC UR4, c[0x0][0x580] ;  /* 0x0001600000047ab9 */ /* 0x000fe20000000800 */
[----:B------:R-:W-:Y:S01]  /*14d0*/  MOV R154, 0x1 ;  /* 0x00000001009a7802 */ /* 0x000fe20000000f00 */
[----:B------:R-:W-:-:S07]  /*14e0*/  IMAD.U32 R157, RZ, RZ, UR4 ;  /* 0x00000004ff9d7e24 */ /* 0x000fce000f8e00ff */
.L_x_17:
[----:B------:R-:W-:Y:S02]  /*14f0*/  ULDC.64 UR4, c[0x0][0x5b0] ;  /* 0x00016c0000047ab9 */ /* 0x000fe40000000a00 */
[----:B------:R-:W-:-:S04]  /*1500*/  ISETP.NE.U32.AND P0, PT, RZ, UR4, PT ;  /* 0x00000004ff007c0c */ /* 0x000fc8000bf05070 */
[----:B------:R-:W-:-:S13]  /*1510*/  ISETP.NE.AND.EX P0, PT, RZ, UR5, PT, P0 ;  /* 0x00000005ff007c0c */ /* 0x000fda000bf05300 */
[----:B------:R-:W-:Y:S05]  /*1520*/  @P0 BRA `(.L_x_19) ;  /* 0x0000000000240947 */ /* 0x000fea0003800000 */
[----:B------:R-:W-:Y:S02]  /*1530*/  ULDC.64 UR4, c[0x0][0x5a8] ;  /* 0x00016a0000047ab9 */ /* 0x000fe40000000a00 */
[----:B------:R-:W-:-:S04]  /*1540*/  ISETP.NE.U32.AND P0, PT, RZ, UR4, PT ;  /* 0x00000004ff007c0c */ /* 0x000fc8000bf05070 */
[----:B------:R-:W-:-:S13]  /*1550*/  ISETP.NE.AND.EX P0, PT, RZ, UR5, PT, P0 ;  /* 0x00000005ff007c0c */ /* 0x000fda000bf05300 */
[----:B------:R-:W-:Y:S05]  /*1560*/  @!P0 BRA `(.L_x_20) ;  /* 0x00000000000c8947 */ /* 0x000fea0003800000 */
[----:B------:R-:W3:Y:S02]  /*1570*/  LDC.64 R158, c[0x0][0x5a8] ;  /* 0x00016a00ff9e7b82 */ /* 0x000ee40000000a00 */
[----:B---3--:R3:W5:Y:S01]  /*1580*/  LDG.E R158, desc[UR48][R158.64] ;  /* 0x000000309e9e7981 */ /* 0x008762000c1e1900 */
[----:B------:R-:W-:Y:S05]  /*1590*/  BRA `(.L_x_19) ;  /* 0x0000000000087947 */ /* 0x000fea0003800000 */
.L_x_20:
[----:B------:R-:W-:Y:S02]  /*15a0*/  ULDC UR4, c[0x0][0x5a0] ;  /* 0x0001680000047ab9 */ /* 0x000fe40000000800 */
[----:B------:R-:W-:-:S07]  /*15b0*/  IMAD.U32 R158, RZ, RZ, UR4 ;  /* 0x00000004ff9e7e24 */ /* 0x000fce000f8e00ff */
.L_x_19:
[----:B------:R-:W-:Y:S01]  /*15c0*/  LOP3.LUT P1, RZ, R0, 0xff, RZ, 0xc0, !PT ;  /* 0x000000ff00ff7812 */ /* 0x000fe2000782c0ff */
[----:B------:R-:W-:Y:S01]  /*15d0*/  UMOV UR36, URZ ;  /* 0x0000003f00247c82 */ /* 0x000fe20008000000 */
[----:B------:R-:W-:-:S11]  /*15e0*/  PLOP3.LUT P0, PT, PT, PT, PT, 0x80, 0x0 ;  /* 0x000000000000781c */ /* 0x000fd60003f0f070 */
[----:B------:R-:W-:Y:S05]  /*15f0*/  @!P1 BRA `(.L_x_21) ;  /* 0x0000006000609947 */ /* 0x000fea0003800000 */
[----:B------:R-:W-:Y:S01]  /*1600*/  ULDC UR4, c[0x0][0x28c] ;  /* 0x0000a30000047ab9 */ /* 0x000fe20000000800 */
[----:B------:R-:W-:Y:S01]  /*1610*/  IMAD.MOV.U32 R162, RZ, RZ, 0x10 ;  /* 0x00000010ffa27424 */ /* 0x000fe200078e00ff */
[----:B------:R-:W-:Y:S01]  /*1620*/  UIADD3 UR4, UR4, 0x3f, URZ ;  /* 0x0000003f04047890 */ /* 0x000fe2000fffe03f */
[----:B------:R-:W-:Y:S01]  /*1630*/  LOP3.LUT P0, RZ, R18, 0x4, RZ, 0xc0, !PT ;  /* 0x0000000412ff7812 */ /* 0x000fe2000780c0ff */
[----:B-----5:R-:W-:Y:S01]  /*1640*/  IMAD.MOV.U32 R163, RZ, RZ, R157 ;  /* 0x000000ffffa37224 */ /* 0x020fe200078e009d */
[----:B------:R-:W-:Y:S01]  /*1650*/  LOP3.LUT R164, R22, 0x1, RZ, 0xfc, !PT ;  /* 0x0000000116a47812 */ /* 0x000fe200078efcff */
[----:B------:R-:W-:Y:S01]  /*1660*/  USHF.R.S32.HI UR5, URZ, 0x1f, UR4 ;  /* 0x0000001f3f057899 */ /* 0x000fe20008011404 */
[----:B------:R-:W-:Y:S01]  /*1670*/  LOP3.LUT R165, R19, 0x1, RZ, 0xfc, !PT ;  /* 0x0000000113a57812 */ /* 0x000fe200078efcff */
[----:B------:R-:W-:Y:S01]  /*1680*/  ULDC.64 UR54, c[0x0][0x198] ;  /* 0x0000660000367ab9 */ /* 0x000fe20000000a00 */
[C---:B---3--:R-:W-:Y:S01]  /*1690*/  PRMT R159, R154.reuse, 0x7610, R159 ;  /* 0x000076109a9f7816 */ /* 0x048fe2000000009f */
[----:B------:R-:W-:Y:S01]  /*16a0*/  ULEA.HI UR5, UR5, UR4, URZ, 0x6 ;  /* 0x0000000405057291 */ /* 0x000fe2000f8f303f */
[----:B------:R-:W-:Y:S01]  /*16b0*/  MOV R160, R157 ;  /* 0x0000009d00a07202 */ /* 0x000fe20000000f00 */
[----:B------:R-:W-:Y:S01]  /*16c0*/  UMOV UR44, URZ ;  /* 0x0000003f002c7c82 */ /* 0x000fe20008000000 */
[----:B------:R-:W-:Y:S01]  /*16d0*/  PRMT R161, R154, 0x7610, R161 ;  /* 0x000076109aa17816 */ /* 0x000fe200000000a1 */
[----:B------:R-:W-:Y:S01]  /*16e0*/  UMOV UR45, URZ ;  /* 0x0000003f002d7c82 */ /* 0x000fe20008000000 */
[----:B------:R-:W-:Y:S01]  /*16f0*/  SEL R162, R162, 0xfffffff0, !P0 ;  /* 0xfffffff0a2a27807 */ /* 0x000fe20004000000 */
[----:B------:R-:W-:Y:S01]  /*1700*/  USHF.R.S32.HI UR51, URZ, 0x6, UR5 ;  /* 0x000000063f337899 */ /* 0x000fe20008011405 */
[----:B------:R-:W-:Y:S01]  /*1710*/  UMOV UR50, URZ ;  /* 0x0000003f00327c82 */ /* 0x000fe20008000000 */
[----:B------:R-:W-:-:S10]  /*1720*/  UMOV UR36, URZ ;  /* 0x0000003f00247c82 */ /* 0x000fd40008000000 */
.L_x_140:
[----:B------:R-:W-:Y:S01]  /*1730*/  LOP3.LUT R0, R18, 0x80, RZ, 0xc0, !PT ;  /* 0x0000008012007812 */ /* 0x000fe200078ec0ff */
[----:B------:R-:W3:Y:S01]  /*1740*/  S2UR UR52, SR_CgaCtaId ;  /* 0x00000000003479c3 */ /* 0x000ee20000008800 */
[----:B------:R-:W-:Y:S02]  /*1750*/  UMOV UR53, 0x400 ;  /* 0x0000040000357882 */ /* 0x000fe40000000000 */
[----:B------:R-:W-:-:S06]  /*1760*/  SHF.R.U32.HI R0, RZ, 0x7, R0 ;  /* 0x00000007ff007819 */ /* 0x000fcc0000011600 */
[----:B------:R-:W4:Y:S01]  /*1770*/  SHFL.IDX PT, R0, R0, RZ, 0x1f ;  /* 0x00001fff00007589 */ /* 0x000f2200000e0000 */
[----:B---3--:R-:W-:Y:S01]  /*1780*/  ULEA UR53, UR52, UR53, 0x18 ;  /* 0x0000003534357291 */ /* 0x008fe2000f8ec03f */
[----:B----4-:R-:W-:-:S13]  /*1790*/  R2UR UR4, R0 ;  /* 0x00000000000472ca */ /* 0x010fda00000e0000 */
[----:B------:R-:W-:-:S04]  /*17a0*/  ULEA.HI UR5, UR4, UR4, URZ, 0x1 ;  /* 0x0000000404057291 */ /* 0x000fc8000f8f083f */
[----:B------:R-:W-:-:S04]  /*17b0*/  ULOP3.LUT UR5, UR5, 0x7fffe, URZ, 0xc0, !UPT ;  /* 0x0007fffe05057892 */ /* 0x000fc8000f8ec03f */
[----:B------:R-:W-:-:S03]  /*17c0*/  UIADD3 UR5, UR4, -UR5, URZ ;  /* 0x8000000504057290 */ /* 0x000fc6000fffe03f */
[----:B------:R-:W-:Y:S01]  /*17d0*/  ULDC UR4, c[0x0][0x28c] ;  /* 0x0000a30000047ab9 */ /* 0x000fe20000000800 */
[----:B------:R-:W-:Y:S01]  /*17e0*/  ULEA UR5, UR5, UR53, 0xd ;  /* 0x0000003505057291 */ /* 0x000fe2000f8e683f */
[----:B------:R-:W-:-:S03]  /*17f0*/  ISETP.LT.AND P0, PT, RZ, UR4, PT ;  /* 0x00000004ff007c0c */ /* 0x000fc6000bf01270 */
[----:B------:R-:W-:-:S04]  /*1800*/  UIADD3 UR5, UR5, 0x8400, URZ ;  /* 0x0000840005057890 */ /* 0x000fc8000fffe03f */
[----:B------:R-:W-:-:S04]  /*1810*/  USHF.R.U32.HI UR5, URZ, 0x4, UR5 ;  /* 0x000000043f057899 */ /* 0x000fc80008011605 */
[----:B------:R-:W-:-:S04]  /*1820*/  ULOP3.LUT UR5, UR5, 0x3fff, URZ, 0xc0, !UPT ;  /* 0x00003fff05057892 */ /* 0x000fc8000f8ec03f */
[----:B------:R-:W-:Y:S01]  /*1830*/  ULOP3.LUT UR40, UR5, 0x10000, URZ, 0xfc, !UPT ;  /* 0x0001000005287892 */ /* 0x000fe2000f8efc3f */
[----:B------:R-:W-:Y:S11]  /*1840*/  @P0 BRA `(.L_x_22) ;  /* 0x0000000000400947 */ /* 0x000ff60003800000 */
[----:B------:R-:W-:Y:S01]  /*1850*/  MOV R0, 0x0 ;  /* 0x0000000000007802 */ /* 0x000fe20000000f00 */
[----:B------:R-:W-:Y:S01]  /*1860*/  ULDC.64 UR4, c[0x4][0x70] ;  /* 0x01001c0000047ab9 */ /* 0x000fe20000000a00 */
[----:B------:R-:W-:Y:S01]  /*1870*/  ULDC.64 UR6, c[0x4][0x8] ;  /* 0x0100020000067ab9 */ /* 0x000fe20000000a00 */
[----:B--2---:R-:W-:Y:S01]  /*1880*/  IMAD.U32 R4, RZ, RZ, UR4 ;  /* 0x00000004ff047e24 */ /* 0x004fe2000f8e00ff */
[----:B------:R2:W3:Y:S01]  /*1890*/  LDC.64 R14, c[0x4][R0] ;  /* 0x01000000000e7b82 */ /* 0x0004e20000000a00 */
[----:B------:R-:W-:Y:S01]  /*18a0*/  IMAD.U32 R5, RZ, RZ, UR5 ;  /* 0x00000005ff057e24 */ /* 0x000fe2000f8e00ff */
[----:B------:R-:W-:Y:S01]  /*18b0*/  ULDC.64 UR4, c[0x4][0x78] ;  /* 0x01001e0000047ab9 */ /* 0x000fe20000000a00 */
[----:B------:R-:W-:Y:S01]  /*18c0*/  IMAD.U32 R10, RZ, RZ, UR6 ;  /* 0x00000006ff0a7e24 */ /* 0x000fe2000f8e00ff */
[----:B------:R-:W-:Y:S01]  /*18d0*/  MOV R6, UR4 ;  /* 0x0000000400067c02 */ /* 0x000fe20008000f00 */
[----:B------:R-:W-:Y:S01]  /*18e0*/  IMAD.U32 R7, RZ, RZ, UR5 ;  /* 0x00000005ff077e24 */ /* 0x000fe2000f8e00ff */
[----:B------:R-:W-:Y:S01]  /*18f0*/  MOV R8, 0x1e1 ;  /* 0x000001e100087802 */ /* 0x000fe20000000f00 */
[----:B------:R-:W-:-:S02]  /*1900*/  IMAD.U32 R11, RZ, RZ, UR7 ;  /* 0x00000007ff0b7e24 */ /* 0x000fc4000f8e00ff */
[----:B------:R-:W-:Y:S02]  /*1910*/  IMAD.MOV.U32 R12, RZ, RZ, 0x1 ;  /* 0x00000001ff0c7424 */ /* 0x000fe400078e00ff */
[----:B--2---:R-:W-:-:S07]  /*1920*/  IMAD.MOV.U32 R13, RZ, RZ, RZ ;  /* 0x000000ffff0d7224 */ /* 0x004fce00078e00ff */
[----:B------:R-:W-:-:S07]  /*1930*/  LEPC R20, `(.L_x_22) ;  /* 0x000000001014794e */ /* 0x000fce0000000000 */
[----:B-1-3--:R-:W-:Y:S05]  /*1940*/  CALL.ABS.NOINC R14 ;  /* 0x000000000e007343 */ /* 0x00afea0003c00000 */
.L_x_22:
[----:B------:R-:W-:-:S13]  /*1950*/  ISETP.NE.AND P0, PT, R164, 0x3, PT ;  /* 0x00000003a400780c */ /* 0x000fda0003f05270 */
[----:B------:R-:W-:Y:S05]  /*1960*/  @!P0 BRA `(.L_x_23) ;  /* 0x0000000000048947 */ /* 0x000fea0003800000 */
[----:B-1----:R-:W-:Y:S01]  /*1970*/  BPT.TRAP 0x1 ;  /* 0x000000040000795c */ /* 0x002fe20000300000 */
.L_x_23:
[----:B------:R-:W-:Y:S01]  /*1980*/  IMAD.U32 R3, RZ, RZ, UR50 ;  /* 0x00000032ff037e24 */ /* 0x000fe2000f8e00ff */
[----:B------:R-:W-:-:S04]  /*1990*/  MOV R0, UR45 ;  /* 0x0000002d00007c02 */ /* 0x000fc80008000f00 */
[----:B------:R-:W-:Y:S02]  /*19a0*/  LEA R3, R3, UR53, 0x3 ;  /* 0x0000003503037c11 */ /* 0x000fe4000f8e18ff */
[----:B------:R-:W-:-:S04]  /*19b0*/  SHF.L.U32 R0, R0, 0x1f, RZ ;  /* 0x0000001f00007819 */ /* 0x000fc800000006ff */
[----:B------:R3:W4:Y:S01]  /*19c0*/  SYNCS.PHASECHK.TRANS64.TRYWAIT P1, [R3+URZ], R0 ;  /* 0x00000000030075a7 */ /* 0x000722000802017f */
[----:B------:R-:W-:Y:S05]  /*19d0*/  @!P0 BRA `(.L_x_24) ;  /* 0x0000000000048947 */ /* 0x000fea0003800000 */
[----:B-1----:R-:W-:Y:S01]  /*19e0*/  BPT.TRAP 0x1 ;  /* 0x000000040000795c */ /* 0x002fe20000300000 */
.L_x_24:
[----:B----4-:R-:W-:Y:S05]  /*19f0*/  @P1 BRA `(.L_x_25) ;  /* 0x0000000000081947 */ /* 0x010fea0003800000 */
[----:B------:R-:W4:Y:S02]  /*1a00*/  SYNCS.PHASECHK.TRANS64.TRYWAIT P1, [R3+URZ], R0 ;  /* 0x00000000030075a7 */ /* 0x000f24000802017f */
[----:B----4-:R-:W-:Y:S05]  /*1a10*/  @!P1 BRA `(.L_x_26) ;  /* 0x0000008c004c9947 */ /* 0x010fea0003800000 */
.L_x_25:
[----:B------:R-:W-:-:S04]  /*1a20*/  UISETP.LT.AND UP0, UPT, UR51, 0x1, UPT ;  /* 0x000000013300788c */ /* 0x000fc8000bf01270 */
[----:B------:R-:W-:-:S04]  /*1a30*/  USEL UR4, UR51, 0x1, UP0 ;  /* 0x0000000133047887 */ /* 0x000fc80008000000 */
[----:B------:R-:W-:-:S06]  /*1a40*/  UIADD3 UR4, UR51, -UR4, URZ ;  /* 0x8000000433047290 */ /* 0x000fcc000fffe03f */
[----:B---34-:R-:W-:Y:S01]  /*1a50*/  IMAD.U32 R0, RZ, RZ, UR4 ;  /* 0x00000004ff007e24 */ /* 0x018fe2000f8e00ff */
[----:B------:R-:W-:Y:S05]  /*1a60*/  WARPSYNC.ALL ;  /* 0x0000000000007948 */ /* 0x000fea0003800000 */
[----:B------:R-:W-:Y:S01]  /*1a70*/  ISETP.GE.AND P1, PT, R0, 0x1, PT ;  /* 0x000000010000780c */ /* 0x000fe20003f26270 */
[----:B------:R-:W-:Y:S01]  /*1a80*/  UIADD3 UR4, UR53, 0x18400, URZ ;  /* 0x0001840035047890 */ /* 0x000fe2000fffe03f */
[----:B------:R-:W-:Y:S01]  /*1a90*/  WARPGROUP.ARRIVE ;  /* 0x00000000000079c5 */ /* 0x000fe20000000000 */
[----:B------:R-:W-:Y:S02]  /*1aa0*/  ULEA UR9, UR50, UR40, 0xa ;  /* 0x0000002832097291 */ /* 0x000fe4000f8e503f */
[----:B------:R-:W-:Y:S01]  /*1ab0*/  USHF.R.U32.HI UR4, URZ, 0x4, UR4 ;  /* 0x000000043f047899 */ /* 0x000fe20008011604 */
[----:B------:R-:W-:Y:S01]  /*1ac0*/  UMOV UR5, 0x40000040 ;  /* 0x4000004000057882 */ /* 0x000fe20000000000 */
[----:B------:R-:W-:-:S02]  /*1ad0*/  UMOV UR7, 0x40000040 ;  /* 0x4000004000077882 */ /* 0x000fc40000000000 */
[----:B------:R-:W-:-:S04]  /*1ae0*/  ULOP3.LUT UR4, UR4, 0x3fff, URZ, 0xc0, !UPT ;  /* 0x00003fff04047892 */ /* 0x000fc8000f8ec03f */
[----:B------:R-:W-:-:S03]  /*1af0*/  ULOP3.LUT UR8, UR4, 0x10000, URZ, 0xfc, !UPT ;  /* 0x0001000004087892 */ /* 0x000fc6000f8efc3f */
[----:B------:R-:W-:Y:S01]  /*1b00*/  UMOV UR4, UR9 ;  /* 0x0000000900047c82 */ /* 0x000fe20008000000 */
[----:B------:R-:W-:-:S07]  /*1b10*/  ULEA UR10, UR50, UR8, 0xb ;  /* 0x00000008320a7291 */ /* 0x000fce000f8e583f */
[----:B------:R-:W-:Y:S02]  /*1b20*/  UMOV UR6, UR10 ;  /* 0x0000000a00067c82 */ /* 0x000fe40008000000 */
[----:B------:R-:W-:Y:S01]  /*1b30*/  HGMMA.64x256x16.F32.BF16 R24, gdesc[UR4], RZ, !UPT, gsb0 ;  /* 0x03e00000041879f0 */ /* 0x000fe2000c0018ff */
[----:B------:R-:W-:Y:S02]  /*1b40*/  UIADD3 UR4, UR9, 0x2, URZ ;  /* 0x0000000209047890 */ /* 0x000fe4000fffe03f */
[----:B------:R-:W-:Y:S01]  /*1b50*/  UIADD3 UR6, UR10, 0x2, URZ ;  /* 0x000000020a067890 */ /* 0x000fe2000fffe03f */
[----:B------:R-:W-:Y:S01]  /*1b60*/  UMOV UR5, 0x40000040 ;  /* 0x4000004000057882 */ /* 0x000fe20000000000 */
[----:B------:R-:W-:Y:S01]  /*1b70*/  UMOV UR7, 0x40000040 ;  /* 0x4000004000077882 */ /* 0x000fe20000000000 */
[----:B------:R-:W-:Y:S02]  /*1b80*/  WARPGROUP.DEPBAR.LE gsb0, 0x0 ;  /* 0x00008000000079c5 */ /* 0x000fe40000010000 */
[----:B------:R-:W-:-:S15]  /*1b90*/  WARPGROUP.ARRIVE ;  /* 0x00000000000079c5 */ /* 0x000fde0000000000 */
[----:B------:R-:W-:-:S05]  /*1ba0*/  NOP ;  /* 0x0000000000007918 */ /* 0x000fca0000000000 */
[----:B------:R-:W-:Y:S01]  /*1bb0*/  HGMMA.64x256x16.F32.BF16 R24, gdesc[UR4], R24, gsb0 ;  /* 0x03e00000041879f0 */ /* 0x000fe20008001818 */
        /* <DEDUP_REMOVED lines=15> */
[----:B------:R-:W-:Y:S03]  /*1cb0*/  HGMMA.64x256x16.F32.BF16 R24, gdesc[UR4], R24, gsb0 ;  /* 0x03e00000041879f0 */ /* 0x000fe60008001818 */
[----:B------:R-:W-:Y:S02]  /*1cc0*/  WARPGROUP.DEPBAR.LE gsb0, 0x0 ;  /* 0x00008000000079c5 */ /* 0x000fe40000010000 */
[----:B------:R-:W-:Y:S05]  /*1cd0*/  @!P1 BRA `(.L_x_27) ;  /* 0x00000004001c9947 */ /* 0x000fea0003800000 */
[----:B------:R-:W-:Y:S02]  /*1ce0*/  UIADD3 UR4, UR50, 0x1, URZ ;  /* 0x0000000132047890 */ /* 0x000fe4000fffe03f */
[----:B------:R-:W-:Y:S02]  /*1cf0*/  IMAD.U32 R3, RZ, RZ, UR50 ;  /* 0x00000032ff037e24 */ /* 0x000fe4000f8e00ff */
[----:B------:R-:W-:-:S04]  /*1d00*/  UISETP.NE.AND UP0, UPT, UR4, 0x4, UPT ;  /* 0x000000040400788c */ /* 0x000fc8000bf05270 */
[----:B------:R-:W-:Y:S02]  /*1d10*/  USEL UR5, URZ, 0x1, UP0 ;  /* 0x000000013f057887 */ /* 0x000fe40008000000 */
[----:B------:R-:W-:Y:S02]  /*1d20*/  USEL UR9, UR4, URZ, UP0 ;  /* 0x0000003f04097287 */ /* 0x000fe40008000000 */
[----:B------:R-:W-:-:S06]  /*1d30*/  ULOP3.LUT UR5, UR45, UR5, URZ, 0x3c, !UPT ;  /* 0x000000052d057292 */ /* 0x000fcc000f8e3c3f */
[----:B------:R-:W-:-:S07]  /*1d40*/  IMAD.U32 R6, RZ, RZ, UR5 ;  /* 0x00000005ff067e24 */ /* 0x000fce000f8e00ff */
.L_x_34:
[----:B------:R-:W-:Y:S05]  /*1d50*/  @!P0 BRA `(.L_x_28) ;  /* 0x0000000000048947 */ /* 0x000fea0003800000 */
[----:B-1----:R-:W-:Y:S01]  /*1d60*/  BPT.TRAP 0x1 ;  /* 0x000000040000795c */ /* 0x002fe20000300000 */
.L_x_28:
[----:B------:R-:W-:Y:S01]  /*1d70*/  ULEA UR4, UR9, UR53, 0x3 ;  /* 0x0000003509047291 */ /* 0x000fe2000f8e183f */
[----:B--2---:R-:W-:-:S08]  /*1d80*/  SHF.L.U32 R4, R6, 0x1f, RZ ;  /* 0x0000001f06047819 */ /* 0x004fd000000006ff */
[----:B------:R2:W3:Y:S01]  /*1d90*/  SYNCS.PHASECHK.TRANS64.TRYWAIT P1, [UR4], R4 ;  /* 0x00000004ff0075a7 */ /* 0x0004e20008020144 */
[----:B------:R-:W-:Y:S05]  /*1da0*/  @!P0 BRA `(.L_x_29) ;  /* 0x0000000000048947 */ /* 0x000fea0003800000 */
[----:B-1----:R-:W-:Y:S01]  /*1db0*/  BPT.TRAP 0x1 ;  /* 0x000000040000795c */ /* 0x002fe20000300000 */
.L_x_29:
[----:B---3--:R-:W-:Y:S05]  /*1dc0*/  @P1 BRA `(.L_x_30) ;  /* 0x0000000000081947 */ /* 0x008fea0003800000 */
[----:B------:R-:W3:Y:S02]  /*1dd0*/  SYNCS.PHASECHK.TRANS64.TRYWAIT P1, [UR4], R4 ;  /* 0x00000004ff0075a7 */ /* 0x000ee40008020144 */
[----:B---3--:R-:W-:Y:S05]  /*1de0*/  @!P1 BRA `(.L_x_31) ;  /* 0x00000088006c9947 */ /* 0x008fea0003800000 */
.L_x_30:
[----:B------:R-:W-:Y:S01]  /*1df0*/  ULEA UR10, UR9, UR40, 0xa ;  /* 0x00000028090a7291 */ /* 0x000fe2000f8e503f */
[----:B------:R-:W-:Y:S01]  /*1e00*/  WARPGROUP.ARRIVE ;  /* 0x00000000000079c5 */ /* 0x000fe20000000000 */
[----:B------:R-:W-:Y:S01]  /*1e10*/  ULEA UR11, UR9, UR8, 0xb ;  /* 0x00000008090b7291 */ /* 0x000fe2000f8e583f */
[----:B------:R-:W-:Y:S01]  /*1e20*/  UMOV UR5, 0x40000040 ;  /* 0x4000004000057882 */ /* 0x000fe20000000000 */
[----:B------:R-:W-:-:S03]  /*1e30*/  UMOV UR7, 0x40000040 ;  /* 0x4000004000077882 */ /* 0x000fc60000000000 */
[----:B------:R-:W-:Y:S02]  /*1e40*/  UMOV UR4, UR10 ;  /* 0x0000000a00047c82 */ /* 0x000fe40008000000 */
[----:B------:R-:W-:Y:S02]  /*1e50*/  UMOV UR6, UR11 ;  /* 0x0000000b00067c82 */ /* 0x000fe40008000000 */
[----:B------:R-:W-:Y:S01]  /*1e60*/  HGMMA.64x256x16.F32.BF16 R24, gdesc[UR4], R24, gsb0 ;  /* 0x03e00000041879f0 */ /* 0x000fe20008001818 */
[----:B------:R-:W-:Y:S02]  /*1e70*/  UIADD3 UR4, UR10, 0x2, URZ ;  /* 0x000000020a047890 */ /* 0x000fe4000fffe03f */
[----:B------:R-:W-:Y:S01]  /*1e80*/  UIADD3 UR6, UR11, 0x2, URZ ;  /* 0x000000020b067890 */ /* 0x000fe2000fffe03f */
[----:B------:R-:W-:Y:S01]  /*1e90*/  UMOV UR5, 0x40000040 ;  /* 0x4000004000057882 */ /* 0x000fe20000000000 */
[----:B------:R-:W-:Y:S01]  /*1ea0*/  UMOV UR7, 0x40000040 ;  /* 0x4000004000077882 */ /* 0x000fe20000000000 */
[----:B------:R-:W-:-:S02]  /*1eb0*/  WARPGROUP.DEPBAR.LE gsb0, 0x0 ;  /* 0x00008000000079c5 */ /* 0x000fc40000010000 */
        /* <DEDUP_REMOVED lines=21> */
[----:B-1----:R-:W-:Y:S01]  /*2010*/  BPT.TRAP 0x1 ;  /* 0x000000040000795c */ /* 0x002fe20000300000 */
.L_x_32:
[----:B------:R-:W-:-:S13]  /*2020*/  ISETP.NE.AND P1, PT, R152, RZ, PT ;  /* 0x000000ff9800720c */ /* 0x000fda0003f25270 */
[----:B--23--:R-:W-:-:S04]  /*2030*/  @P1 LEA R4, R3, UR53, 0x3 ;  /* 0x0000003503041c11 */ /* 0x00cfc8000f8e18ff */
[----:B------:R-:W-:-:S04]  /*2040*/  @P1 IADD3 R4, R4, 0x20, RZ ;  /* 0x0000002004041810 */ /* 0x000fc80007ffe0ff */
[----:B------:R-:W-:-:S04]  /*2050*/  @P1 PRMT R4, R153, 0x654, R4 ;  /* 0x0000065499041816 */ /* 0x000fc80000000004 */
[----:B------:R2:W-:Y:S01]  /*2060*/  @P1 SYNCS.ARRIVE.TRANS64.RED.A1T0 RZ, [R4+URZ], RZ ;  /* 0x000000ff04ff19a7 */ /* 0x0005e2000810043f */
[----:B------:R-:W-:-:S13]  /*2070*/  ISETP.GT.U32.AND P1, PT, R22, 0x1, PT ;  /* 0x000000011600780c */ /* 0x000fda0003f24070 */
[----:B--2---:R-:W-:Y:S05]  /*2080*/  @P1 BRA `(.L_x_33) ;  /* 0x0000000000041947 */ /* 0x004fea0003800000 */
[----:B-1----:R-:W-:Y:S01]  /*2090*/  BPT.TRAP 0x1 ;  /* 0x000000040000795c */ /* 0x002fe20000300000 */
.L_x_33:
[----:B------:R-:W-:Y:S01]  /*20a0*/  UIADD3 UR9, UR9, 0x1, URZ ;  /* 0x0000000109097890 */ /* 0x000fe2000fffe03f */
[C---:B------:R-:W-:Y:S01]  /*20b0*/  ISETP.GT.AND P2, PT, R0.reuse, 0x1, PT ;  /* 0x000000010000780c */ /* 0x040fe20003f44270 */
[----:B------:R-:W-:Y:S02]  /*20c0*/  VIADD R3, R3, 0x1 ;  /* 0x0000000103037836 */ /* 0x000fe40000000000 */
[----:B------:R-:W-:Y:S01]  /*20d0*/  UISETP.NE.AND UP0, UPT, UR9, 0x4, UPT ;  /* 0x000000040900788c */ /* 0x000fe2000bf05270 */
[----:B------:R-:W-:Y:S02]  /*20e0*/  VIADD R0, R0, 0xffffffff ;  /* 0xffffffff00007836 */ /* 0x000fe40000000000 */
[C---:B------:R-:W-:Y:S01]  /*20f0*/  ISETP.NE.AND P1, PT, R3.reuse, 0x4, PT ;  /* 0x000000040300780c */ /* 0x040fe20003f25270 */
[----:B------:R-:W-:Y:S02]  /*2100*/  USEL UR4, URZ, 0x1, UP0 ;  /* 0x000000013f047887 */ /* 0x000fe40008000000 */
[----:B------:R-:W-:Y:S01]  /*2110*/  USEL UR9, UR9, URZ, UP0 ;  /* 0x0000003f09097287 */ /* 0x000fe20008000000 */
[----:B------:R-:W-:-:S03]  /*2120*/  SEL R3, R3, RZ, P1 ;  /* 0x000000ff03037207 */ /* 0x000fc60000800000 */
[----:B------:R-:W-:Y:S01]  /*2130*/  LOP3.LUT R6, R6, UR4, RZ, 0x3c, !PT ;  /* 0x0000000406067c12 */ /* 0x000fe2000f8e3cff */
[----:B------:R-:W-:Y:S07]  /*2140*/  @P2 BRA `(.L_x_34) ;  /* 0xfffffffc00002947 */ /* 0x000fee000383ffff */
.L_x_27:
[----:B------:R-:W3:Y:S02]  /*2150*/  LDC R0, c[0x0][0x28c] ;  /* 0x0000a300ff007b82 */ /* 0x000ee40000000800 */
[----:B---3--:R-:W-:-:S13]  /*2160*/  ISETP.GE.AND P1, PT, R0, 0x1, PT ;  /* 0x000000010000780c */ /* 0x008fda0003f26270 */
[----:B------:R-:W-:Y:S05]  /*2170*/  @!P1 BRA `(.L_x_35) ;  /* 0x0000000000449947 */ /* 0x000fea0003800000 */
[----:B------:R-:W-:Y:S05]  /*2180*/  @!P0 BRA `(.L_x_36) ;  /* 0x0000000000048947 */ /* 0x000fea0003800000 */
[----:B-1----:R-:W-:Y:S01]  /*2190*/  BPT.TRAP 0x1 ;  /* 0x000000040000795c */ /* 0x002fe20000300000 */
.L_x_36:
[----:B------:R-:W-:Y:S01]  /*21a0*/  ISETP.NE.AND P0, PT, R152, RZ, PT ;  /* 0x000000ff9800720c */ /* 0x000fe20003f05270 */
[----:B------:R-:W-:Y:S01]  /*21b0*/  UISETP.LT.AND UP1, UPT, UR51, 0x1, UPT ;  /* 0x000000013300788c */ /* 0x000fe2000bf21270 */
[----:B------:R-:W-:-:S11]  /*21c0*/  IMAD.U32 R3, RZ, RZ, UR53 ;  /* 0x00000035ff037e24 */ /* 0x000fd6000f8e00ff */
[----:B------:R-:W-:-:S05]  /*21d0*/  VOTEU.ANY UP0, P0 ;  /* 0x00000000003f7886 */ /* 0x000fca0000000100 */
[----:B------:R-:W-:-:S04]  /*21e0*/  @UP0 USEL UR4, UR51, 0x1, UP1 ;  /* 0x0000000133040887 */ /* 0x000fc80008800000 */
[----:B------:R-:W-:-:S06]  /*21f0*/  @UP0 UIADD3 UR4, UR50, UR51, -UR4 ;  /* 0x0000003332040290 */ /* 0x000fcc000fffe804 */
[----:B------:R-:W-:-:S05]  /*2200*/  IMAD.U32 R0, RZ, RZ, UR4 ;  /* 0x00000004ff007e24 */ /* 0x000fca000f8e00ff */
[----:B------:R-:W-:-:S04]  /*2210*/  @P0 SHF.L.U32 R0, R0, 0x3, RZ ;  /* 0x0000000300000819 */ /* 0x000fc800000006ff */
[----:B------:R-:W-:-:S04]  /*2220*/  @P0 LOP3.LUT R0, R0, 0x18, RZ, 0xc0, !PT ;  /* 0x0000001800000812 */ /* 0x000fc800078ec0ff */
[----:B------:R-:W-:-:S04]  /*2230*/  @P0 IADD3 R0, R3, 0x20, R0 ;  /* 0x0000002003000810 */ /* 0x000fc80007ffe000 */
[----:B------:R-:W-:-:S04]  /*2240*/  @P0 PRMT R0, R153, 0x654, R0 ;  /* 0x0000065499000816 */ /* 0x000fc80000000000 */
[----:B------:R3:W-:Y:S01]  /*2250*/  @P0 SYNCS.ARRIVE.TRANS64.RED.A1T0 RZ, [R0+URZ], RZ ;  /* 0x000000ff00ff09a7 */ /* 0x0007e2000810043f */
[----:B------:R-:W-:-:S13]  /*2260*/  ISETP.GT.U32.AND P0, PT, R22, 0x1, PT ;  /* 0x000000011600780c */ /* 0x000fda0003f04070 */
[----:B---3--:R-:W-:Y:S05]  /*2270*/  @P0 BRA `(.L_x_35) ;  /* 0x0000000000040947 */ /* 0x008fea0003800000 */
[----:B-1----:R-:W-:Y:S01]  /*2280*/  BPT.TRAP 0x1 ;  /* 0x000000040000795c */ /* 0x002fe20000300000 */
.L_x_35:
[----:B------:R-:W-:Y:S01]  /*2290*/  UIADD3 UR4, UR53, 0x200, URZ ;  /* 0x0000020035047890 */ /* 0x000fe2000fffe03f */
[----:B------:R-:W-:Y:S02]  /*22a0*/  R2UR UR42, R156 ;  /* 0x000000009c2a72ca */ /* 0x000fe400000e0000 */
[----:B------:R-:W-:Y:S01]  /*22b0*/  R2UR UR41, R155 ;  /* 0x000000009b2972ca */ /* 0x000fe200000e0000 */
[----:B------:R-:W-:-:S06]  /*22c0*/  ULOP3.LUT UP0, URZ, UR4, 0x1bf, URZ, 0xc0, !UPT ;  /* 0x000001bf043f7892 */ /* 0x000fcc000f80c03f */
[----:B------:R-:W-:-:S04]  /*22d0*/  PLOP3.LUT P0, PT, PT, PT, UP0, 0x80, 0x0 ;  /* 0x000000000000781c */ /* 0x000fc80003f0f008 */
[----:B------:R-:W-:Y:S02]  /*22e0*/  USHF.L.U32 UR42, UR42, 0x7, URZ ;  /* 0x000000072a2a7899 */ /* 0x000fe4000800063f */
[----:B------:R-:W-:-:S07]  /*22f0*/  USHF.L.U32 UR41, UR41, 0x8, URZ ;  /* 0x0000000829297899 */ /* 0x000fce000800063f */
[----:B------:R-:W-:Y:S05]  /*2300*/  @!P0 BRA `(.L_x_37) ;  /* 0x00000000007c8947 */ /* 0x000fea0003800000 */
        /* <DEDUP_REMOVED lines=16> */
.L_x_38:
[----:B------:R1:W2:Y:S01]  /*2410*/  LDC.64 R14, c[0x4][R23] ;  /* 0x01000000170e7b82 */ /* 0x0002a20000000a00 */
[----:B------:R-:W-:Y:S01]  /*2420*/  ULDC.64 UR4, c[0x4][0x80] ;  /* 0x0100200000047ab9 */ /* 0x000fe20000000a00 */
[----:B------:R-:W-:Y:S01]  /*2430*/  ULDC.64 UR6, c[0x4][0x10] ;  /* 0x0100040000067ab9 */ /* 0x000fe20000000a00 */
[----:B------:R-:W-:Y:S01]  /*2440*/  IMAD.U32 R4, RZ, RZ, UR4 ;  /* 0x00000004ff047e24 */ /* 0x000fe2000f8e00ff */
[----:B------:R-:W-:Y:S01]  /*2450*/  MOV R5, UR5 ;  /* 0x0000000500057c02 */ /* 0x000fe20008000f00 */
[----:B------:R-:W-:Y:S01]  /*2460*/  ULDC.64 UR4, c[0x4][0x88] ;  /* 0x0100220000047ab9 */ /* 0x000fe20000000a00 */
[----:B------:R-:W-:Y:S01]  /*2470*/  IMAD.U32 R10, RZ, RZ, UR6 ;  /* 0x00000006ff0a7e24 */ /* 0x000fe2000f8e00ff */
[----:B------:R-:W-:Y:S01]  /*2480*/  MOV R11, UR7 ;  /* 0x00000007000b7c02 */ /* 0x000fe20008000f00 */
[----:B------:R-:W-:Y:S02]  /*2490*/  IMAD.U32 R6, RZ, RZ, UR4 ;  /* 0x00000004ff067e24 */ /* 0x000fe4000f8e00ff */
[----:B------:R-:W-:-:S02]  /*24a0*/  IMAD.U32 R7, RZ, RZ, UR5 ;  /* 0x00000005ff077e24 */ /* 0x000fc4000f8e00ff */
[----:B------:R-:W-:Y:S02]  /*24b0*/  IMAD.MOV.U32 R8, RZ, RZ, 0x70 ;  /* 0x00000070ff087424 */ /* 0x000fe400078e00ff */
[----:B------:R-:W-:Y:S02]  /*24c0*/  IMAD.MOV.U32 R12, RZ, RZ, 0x1 ;  /* 0x00000001ff0c7424 */ /* 0x000fe400078e00ff */
[----:B-1----:R-:W-:-:S07]  /*24d0*/  IMAD.MOV.U32 R13, RZ, RZ, RZ ;  /* 0x000000ffff0d7224 */ /* 0x002fce00078e00ff */
[----:B------:R-:W-:-:S07]  /*24e0*/  LEPC R20, `(.L_x_37) ;  /* 0x000000001014794e */ /* 0x000fce0000000000 */
[----:B--2---:R-:W-:Y:S05]  /*24f0*/  CALL.ABS.NOINC R14 ;  /* 0x000000000e007343 */ /* 0x004fea0003c00000 */
.L_x_37:
[----:B--2---:R-:W2:Y:S01]  /*2500*/  LDC R4, c[0x0][0x288] ;  /* 0x0000a200ff047b82 */ /* 0x004ea20000000800 */
[----:B------:R-:W-:Y:S01]  /*2510*/  ULDC.64 UR4, c[0x0][0x590] ;  /* 0x0001640000047ab9 */ /* 0x000fe20000000a00 */
[----:B------:R-:W-:Y:S01]  /*2520*/  SHF.R.U32.HI R0, RZ, 0x2, R18 ;  /* 0x00000002ff007819 */ /* 0x000fe20000011612 */
[----:B------:R-:W-:Y:S01]  /*2530*/  IMAD.U32 R166, RZ, RZ, UR5 ;  /* 0x00000005ffa67e24 */ /* 0x000fe2000f8e00ff */
[----:B------:R-:W-:Y:S01]  /*2540*/  MOV R167, UR4 ;  /* 0x0000000400a77c02 */ /* 0x000fe20008000f00 */
[----:B------:R-:W-:Y:S01]  /*2550*/  ULDC UR4, c[0x0][0x284] ;  /* 0x0000a10000047ab9 */ /* 0x000fe20000000800 */
[C---:B------:R-:W-:Y:S02]  /*2560*/  LOP3.LUT R6, R18.reuse, 0xe0, RZ, 0xc0, !PT ;  /* 0x000000e012067812 */ /* 0x040fe400078ec0ff */
[----:B------:R-:W-:Y:S02]  /*2570*/  ISETP.NE.U32.AND P0, PT, R167, RZ, PT ;  /* 0x000000ffa700720c */ /* 0x000fe40003f05070 */
[----:B------:R-:W-:-:S02]  /*2580*/  LOP3.LUT R3, R18, 0x3, RZ, 0xc0, !PT ;  /* 0x0000000312037812 */ /* 0x000fc400078ec0ff */
[----:B------:R-:W-:Y:S02]  /*2590*/  ISETP.NE.AND.EX P0, PT, R166, RZ, PT, P0 ;  /* 0x000000ffa600720c */ /* 0x000fe40003f05300 */
[----:B------:R-:W-:Y:S02]  /*25a0*/  LOP3.LUT R7, R0, 0x7, RZ, 0xc0, !PT ;  /* 0x0000000700077812 */ /* 0x000fe400078ec0ff */
[----:B------:R-:W-:Y:S01]  /*25b0*/  SHF.R.U32.HI R0, RZ, 0x1, R6 ;  /* 0x00000001ff007819 */ /* 0x000fe20000011606 */
[----:B--2---:R-:W-:-:S03]  /*25c0*/  IMAD R4, R3, -0x2, R4 ;  /* 0xfffffffe03047824 */ /* 0x004fc600078e0204 */
[----:B------:R-:W-:Y:S01]  /*25d0*/  IADD3 R3, -R0, UR4, -R7 ;  /* 0x0000000400037c10 */ /* 0x000fe2000fffe907 */
[----:B------:R-:W-:-:S04]  /*25e0*/  IMAD R155, R155, -0x100, R4 ;  /* 0xffffff009b9b7824 */ /* 0x000fc800078e0204 */
[----:B------:R-:W-:Y:S01]  /*25f0*/  IMAD R156, R156, -0x80, R3 ;  /* 0xffffff809c9c7824 */ /* 0x000fe200078e0203 */
[----:B------:R-:W-:Y:S06]  /*2600*/  @!P0 BRA `(.L_x_39) ;  /* 0x0000000000548947 */ /* 0x000fec0003800000 */
[----:B------:R-:W-:Y:S02]  /*2610*/  ULDC.64 UR4, c[0x0][0x588] ;  /* 0x0001620000047ab9 */ /* 0x000fe40000000a00 */
[----:B------:R-:W-:-:S04]  /*2620*/  ISETP.NE.U32.AND P1, PT, RZ, UR4, PT ;  /* 0x00000004ff007c0c */ /* 0x000fc8000bf25070 */
[----:B------:R-:W-:-:S13]  /*2630*/  ISETP.NE.AND.EX P1, PT, RZ, UR5, PT, P1 ;  /* 0x00000005ff007c0c */ /* 0x000fda000bf25310 */
[----:B------:R-:W-:Y:S05]  /*2640*/  @!P1 BRA `(.L_x_40) ;  /* 0x0000000000289947 */ /* 0x000fea0003800000 */
[----:B------:R-:W2:Y:S01]  /*2650*/  LDC.64 R4, c[0x0][0x588] ;  /* 0x00016200ff047b82 */ /* 0x000ea20000000a00 */
[----:B------:R-:W-:-:S04]  /*2660*/  IMAD R3, R167, UR43, RZ ;  /* 0x0000002ba7037c24 */ /* 0x000fc8000f8e02ff */
[----:B--2---:R-:W-:-:S05]  /*2670*/  IMAD.WIDE R4, R3, 0x4, R4 ;  /* 0x0000000403047825 */ /* 0x004fca00078e0204 */
[----:B------:R-:W2:Y:S01]  /*2680*/  LDG.E R157, desc[UR48][R4.64] ;  /* 0x00000030049d7981 */ /* 0x000ea2000c1e1900 */
[----:B------:R-:W-:Y:S01]  /*2690*/  IMAD.MOV.U32 R154, RZ, RZ, 0x1 ;  /* 0x00000001ff9a7424 */ /* 0x000fe200078e00ff */
[----:B------:R-:W-:Y:S01]  /*26a0*/  MOV R161, 0x1 ;  /* 0x0000000100a17802 */ /* 0x000fe20000000f00 */
[----:B------:R-:W-:Y:S02]  /*26b0*/  IMAD.MOV.U32 R159, RZ, RZ, 0x1 ;  /* 0x00000001ff9f7424 */ /* 0x000fe400078e00ff */
[--C-:B--2---:R-:W-:Y:S02]  /*26c0*/  IMAD.MOV.U32 R160, RZ, RZ, R157.reuse ;  /* 0x000000ffffa07224 */ /* 0x104fe400078e009d */
[----:B------:R-:W-:Y:S01]  /*26d0*/  IMAD.MOV.U32 R163, RZ, RZ, R157 ;  /* 0x000000ffffa37224 */ /* 0x000fe200078e009d */
[----:B------:R-:W-:Y:S06]  /*26e0*/  BRA `(.L_x_39) ;  /* 0x00000000001c7947 */ /* 0x000fec0003800000 */
.L_x_40:
[----:B------:R-:W-:Y:S01]  /*26f0*/  ULDC UR4, c[0x0][0x580] ;  /* 0x0001600000047ab9 */ /* 0x000fe20000000800 */
[----:B------:R-:W-:Y:S01]  /*2700*/  IMAD.MOV.U32 R154, RZ, RZ, 0x1 ;  /* 0x00000001ff9a7424 */ /* 0x000fe200078e00ff */
[----:B------:R-:W-:Y:S01]  /*2710*/  MOV R159, 0x1 ;  /* 0x00000001009f7802 */ /* 0x000fe20000000f00 */
[----:B------:R-:W-:Y:S01]  /*2720*/  IMAD.MOV.U32 R161, RZ, RZ, 0x1 ;  /* 0x00000001ffa17424 */ /* 0x000fe200078e00ff */
[----:B------:R-:W-:Y:S01]  /*2730*/  MOV R163, UR4 ;  /* 0x0000000400a37c02 */ /* 0x000fe20008000f00 */
[----:B------:R-:W-:Y:S02]  /*2740*/  IMAD.U32 R157, RZ, RZ, UR4 ;  /* 0x00000004ff9d7e24 */ /* 0x000fe4000f8e00ff */
[----:B------:R-:W-:-:S07]  /*2750*/  IMAD.U32 R160, RZ, RZ, UR4 ;  /* 0x00000004ffa07e24 */ /* 0x000fce000f8e00ff */
.L_x_39:
[----:B------:R-:W2:Y:S02]  /*2760*/  LDC.64 R8, c[0x0][0x5b0] ;  /* 0x00016c00ff087b82 */ /* 0x000ea40000000a00 */
[----:B--2---:R-:W-:-:S04]  /*2770*/  ISETP.NE.U32.AND P1, PT, R8, RZ, PT ;  /* 0x000000ff0800720c */ /* 0x004fc80003f25070 */
[----:B------:R-:W-:-:S13]  /*2780*/  ISETP.NE.AND.EX P1, PT, R9, RZ, PT, P1 ;  /* 0x000000ff0900720c */ /* 0x000fda0003f25310 */
[----:B------:R-:W-:Y:S05]  /*2790*/  @!P1 BRA `(.L_x_41) ;  /* 0x00000000002c9947 */ /* 0x000fea0003800000 */
[----:B------:R-:W-:Y:S02]  /*27a0*/  ULDC.64 UR4, c[0x0][0x5a8] ;  /* 0x00016a0000047ab9 */ /* 0x000fe40000000a00 */
[----:B------:R-:W-:-:S04]  /*27b0*/  ISETP.NE.U32.AND P1, PT, RZ, UR4, PT ;  /* 0x00000004ff007c0c */ /* 0x000fc8000bf25070 */
[----:B------:R-:W-:-:S13]  /*27c0*/  ISETP.NE.AND.EX P1, PT, RZ, UR5, PT, P1 ;  /* 0x00000005ff007c0c */ /* 0x000fda000bf25310 */
[----:B------:R-:W-:Y:S05]  /*27d0*/  @!P1 BRA `(.L_x_42) ;  /* 0x0000000000149947 */ /* 0x000fea0003800000 */
[----:B------:R-:W2:Y:S01]  /*27e0*/  LDC.64 R4, c[0x0][0x5a8] ;  /* 0x00016a00ff047b82 */ /* 0x000ea20000000a00 */
[----:B------:R-:W-:-:S04]  /*27f0*/  IMAD R3, R8, UR43, RZ ;  /* 0x0000002b08037c24 */ /* 0x000fc8000f8e02ff */
[----:B--2---:R-:W-:-:S05]  /*2800*/  IMAD.WIDE R4, R3, 0x4, R4 ;  /* 0x0000000403047825 */ /* 0x004fca00078e0204 */
[----:B------:R2:W5:Y:S01]  /*2810*/  LDG.E R158, desc[UR48][R4.64] ;  /* 0x00000030049e7981 */ /* 0x000562000c1e1900 */
[----:B------:R-:W-:Y:S05]  /*2820*/  BRA `(.L_x_41) ;  /* 0x0000000000087947 */ /* 0x000fea0003800000 */
.L_x_42:
[----:B------:R-:W-:Y:S02]  /*2830*/  ULDC UR4, c[0x0][0x5a0] ;  /* 0x0001680000047ab9 */ /* 0x000fe40000000800 */
[----:B------:R-:W-:-:S07]  /*2840*/  IMAD.U32 R158, RZ, RZ, UR4 ;  /* 0x00000004ff9e7e24 */ /* 0x000fce000f8e00ff */
.L_x_41:
[----:B------:R-:W3:Y:S01]  /*2850*/  LDC.64 R10, c[0x0][0x5c0] ;  /* 0x00017000ff0a7b82 */ /* 0x000ee20000000a00 */
[----:B------:R-:W-:Y:S01]  /*2860*/  ULDC.64 UR4, c[0x0][0x588] ;  /* 0x0001620000047ab9 */ /* 0x000fe20000000a00 */
[----:B------:R-:W-:Y:S01]  /*2870*/  ISETP.EQ.U32.AND P3, PT, R167, RZ, PT ;  /* 0x000000ffa700720c */ /* 0x000fe20003f62070 */
[----:B--2---:R-:W-:Y:S01]  /*2880*/  IMAD.MOV.U32 R4, RZ, RZ, 0x1 ;  /* 0x00000001ff047424 */ /* 0x004fe200078e00ff */
[----:B------:R-:W-:Y:S01]  /*2890*/  ISETP.NE.U32.AND P1, PT, RZ, UR4, PT ;  /* 0x00000004ff007c0c */ /* 0x000fe2000bf25070 */
[----:B------:R-:W-:Y:S01]  /*28a0*/  IMAD.MOV.U32 R3, RZ, RZ, 0x1 ;  /* 0x00000001ff037424 */ /* 0x000fe200078e00ff */
[----:B------:R-:W-:Y:S02]  /*28b0*/  LOP3.LUT P4, RZ, R161, 0xff, RZ, 0xc0, !PT ;  /* 0x000000ffa1ff7812 */ /* 0x000fe4000788c0ff */
[----:B------:R-:W2:Y:S01]  /*28c0*/  LDC R15, c[0x0][0x5c8] ;  /* 0x00017200ff0f7b82 */ /* 0x000ea20000000800 */
[----:B------:R-:W-:Y:S02]  /*28d0*/  ISETP.NE.AND.EX P1, PT, RZ, UR5, PT, P1 ;  /* 0x00000005ff007c0c */ /* 0x000fe4000bf25310 */
[----:B------:R-:W-:-:S02]  /*28e0*/  FSEL R0, R163, R160, !P4 ;  /* 0x000000a0a3007208 */ /* 0x000fc40006000000 */
[----:B------:R-:W-:Y:S02]  /*28f0*/  ISETP.EQ.OR.EX P3, PT, R166, RZ, !P1, P3 ;  /* 0x000000ffa600720c */ /* 0x000fe40004f62730 */
[----:B------:R-:W-:Y:S02]  /*2900*/  PLOP3.LUT P1, PT, P1, PT, PT, 0x8, 0x0 ;  /* 0x000000000000781c */ /* 0x000fe40000f2e170 */
[C---:B------:R-:W-:Y:S02]  /*2910*/  FSEL R160, R157.reuse, R160, !P0 ;  /* 0x000000a09da07208 */ /* 0x040fe40004000000 */
[----:B------:R-:W-:Y:S02]  /*2920*/  FSEL R0, R157, R0, !P0 ;  /* 0x000000009d007208 */ /* 0x000fe40004000000 */
[----:B---3--:R-:W-:-:S04]  /*2930*/  ISETP.NE.U32.AND P2, PT, R10, RZ, PT ;  /* 0x000000ff0a00720c */ /* 0x008fc80003f45070 */
[----:B------:R-:W-:-:S04]  /*2940*/  ISETP.NE.AND.EX P2, PT, R11, RZ, PT, P2 ;  /* 0x000000ff0b00720c */ /* 0x000fc80003f45320 */
[----:B--2---:R-:W-:Y:S01]  /*2950*/  FSEL R15, R15, RZ, !P2 ;  /* 0x000000ff0f0f7208 */ /* 0x004fe20005000000 */
[----:B------:R-:W-:Y:S08]  /*2960*/  @!P3 BRA `(.L_x_43) ;  /* 0x000000000040b947 */ /* 0x000ff00003800000 */
[----:B------:R-:W-:Y:S04]  /*2970*/  BSSY B0, `(.L_x_44) ;  /* 0x000000e000007945 */ /* 0x000fe80003800000 */
[----:B------:R-:W-:Y:S05]  /*2980*/  @!P0 BRA `(.L_x_45) ;  /* 0x0000000000248947 */ /* 0x000fea0003800000 */
[----:B------:R-:W-:Y:S02]  /*2990*/  LOP3.LUT P4, RZ, R159, 0xff, RZ, 0xc0, !PT ;  /* 0x000000ff9fff7812 */ /* 0x000fe4000788c0ff */
[----:B------:R-:W-:Y:S02]  /*29a0*/  PLOP3.LUT P3, PT, P1, PT, PT, 0x80, 0x0 ;  /* 0x000000000000781c */ /* 0x000fe40000f6f070 */
[----:B------:R-:W-:-:S09]  /*29b0*/  PRMT R161, RZ, 0x7610, R161 ;  /* 0x00007610ffa17816 */ /* 0x000fd200000000a1 */
[----:B------:R-:W-:Y:S05]  /*29c0*/  @!P4 BRA `(.L_x_46) ;  /* 0x000000000020c947 */ /* 0x000fea0003800000 */
[----:B------:R-:W-:Y:S01]  /*29d0*/  FSETP.EQ.AND P3, PT, R157, RZ, PT ;  /* 0x000000ff9d00720b */ /* 0x000fe20003f62000 */
[----:B------:R-:W-:Y:S01]  /*29e0*/  IMAD.MOV.U32 R0, RZ, RZ, R157 ;  /* 0x000000ffff007224 */ /* 0x000fe200078e009d */
[----:B------:R-:W-:Y:S02]  /*29f0*/  MOV R160, R157 ;  /* 0x0000009d00a07202 */ /* 0x000fe40000000f00 */
[----:B------:R-:W-:Y:S01]  /*2a00*/  PRMT R161, R159, 0x7610, R161 ;  /* 0x000076109fa17816 */ /* 0x000fe200000000a1 */
[----:B------:R-:W-:Y:S08]  /*2a10*/  BRA `(.L_x_46) ;  /* 0x00000000000c7947 */ /* 0x000ff00003800000 */
.L_x_45:
[----:B------:R-:W-:Y:S01]  /*2a20*/  FSETP.EQ.AND P3, PT, R157, RZ, PT ;  /* 0x000000ff9d00720b */ /* 0x000fe20003f62000 */
[--C-:B------:R-:W-:Y:S02]  /*2a30*/  IMAD.MOV.U32 R160, RZ, RZ, R157.reuse ;  /* 0x000000ffffa07224 */ /* 0x100fe400078e009d */
[----:B------:R-:W-:-:S10]  /*2a40*/  IMAD.MOV.U32 R0, RZ, RZ, R157 ;  /* 0x000000ffff007224 */ /* 0x000fd400078e009d */
.L_x_46:
[----:B-1----:R-:W-:Y:S05]  /*2a50*/  BSYNC B0 ;  /* 0x0000000000007941 */ /* 0x002fea0003800000 */
.L_x_44:
[----:B------:R-:W-:-:S07]  /*2a60*/  SEL R4, RZ, 0x1, P3 ;  /* 0x00000001ff047807 */ /* 0x000fce0001800000 */
.L_x_43:
[----:B------:R-:W-:Y:S04]  /*2a70*/  BSSY B0, `(.L_x_47) ;  /* 0x000000f000007945 */ /* 0x000fe80003800000 */
[----:B------:R-:W-:Y:S05]  /*2a80*/  @!P0 BRA `(.L_x_48) ;  /* 0x0000000000288947 */ /* 0x000fea0003800000 */
[----:B------:R-:W-:Y:S02]  /*2a90*/  LOP3.LUT P0, RZ, R154, 0xff, RZ, 0xc0, !PT ;  /* 0x000000ff9aff7812 */ /* 0x000fe4000780c0ff */
[----:B------:R-:W-:Y:S02]  /*2aa0*/  PRMT R159, RZ, 0x7610, R159 ;  /* 0x00007610ff9f7816 */ /* 0x000fe4000000009f */
[----:B------:R-:W-:-:S09]  /*2ab0*/  PRMT R161, RZ, 0x7610, R161 ;  /* 0x00007610ffa17816 */ /* 0x000fd200000000a1 */
[----:B------:R-:W-:Y:S05]  /*2ac0*/  @!P0 BRA `(.L_x_49) ;  /* 0x0000000000248947 */ /* 0x000fea0003800000 */
[----:B------:R-:W-:Y:S01]  /*2ad0*/  FSETP.EQ.AND P1, PT, R157, RZ, PT ;  /* 0x000000ff9d00720b */ /* 0x000fe20003f22000 */
[----:B------:R-:W-:Y:S01]  /*2ae0*/  IMAD.MOV.U32 R0, RZ, RZ, R157 ;  /* 0x000000ffff007224 */ /* 0x000fe200078e009d */
[C---:B------:R-:W-:Y:S02]  /*2af0*/  PRMT R159, R154.reuse, 0x7610, R159 ;  /* 0x000076109a9f7816 */ /* 0x040fe4000000009f */
[----:B------:R-:W-:Y:S02]  /*2b00*/  MOV R160, R157 ;  /* 0x0000009d00a07202 */ /* 0x000fe40000000f00 */
[----:B------:R-:W-:Y:S01]  /*2b10*/  PRMT R161, R154, 0x7610, R161 ;  /* 0x000076109aa17816 */ /* 0x000fe200000000a1 */
[----:B------:R-:W-:Y:S06]  /*2b20*/  BRA `(.L_x_49) ;  /* 0x00000000000c7947 */ /* 0x000fec0003800000 */
.L_x_48:
[----:B------:R-:W-:Y:S01]  /*2b30*/  FSETP.EQ.AND P1, PT, R157, RZ, PT ;  /* 0x000000ff9d00720b */ /* 0x000fe20003f22000 */
[--C-:B------:R-:W-:Y:S02]  /*2b40*/  IMAD.MOV.U32 R160, RZ, RZ, R157.reuse ;  /* 0x000000ffffa07224 */ /* 0x100fe400078e009d */
[----:B------:R-:W-:-:S10]  /*2b50*/  IMAD.MOV.U32 R0, RZ, RZ, R157 ;  /* 0x000000ffff007224 */ /* 0x000fd400078e009d */
.L_x_49:
[----:B-1----:R-:W-:Y:S05]  /*2b60*/  BSYNC B0 ;  /* 0x0000000000007941 */ /* 0x002fea0003800000 */
.L_x_47:
[----:B------:R-:W-:Y:S01]  /*2b70*/  PRMT R8, R4, 0x9910, RZ ;  /* 0x0000991004087816 */ /* 0x000fe200000000ff */
[----:B------:R-:W-:Y:S01]  /*2b80*/  IMAD.MOV.U32 R13, RZ, RZ, R15 ;  /* 0x000000ffff0d7224 */ /* 0x000fe200078e000f */
[----:B------:R-:W-:Y:S01]  /*2b90*/  MOV R12, RZ ;  /* 0x000000ff000c7202 */ /* 0x000fe20000000f00 */
[----:B------:R-:W-:Y:S06]  /*2ba0*/  @!P2 BRA `(.L_x_50) ;  /* 0x00000000005ca947 */ /* 0x000fec0003800000 */
[----:B------:R-:W1:Y:S01]  /*2bb0*/  LDC.64 R14, c[0x0][0x5d0] ;  /* 0x00017400ff0e7b82 */ /* 0x000e620000000a00 */
[----:B------:R-:W-:Y:S01]  /*2bc0*/  SHF.R.U32.HI R6, RZ, 0x5, R6 ;  /* 0x00000005ff067819 */ /* 0x000fe20000011606 */
[----:B------:R-:W-:Y:S01]  /*2bd0*/  USHF.R.S32.HI UR4, URZ, 0x1f, UR43 ;  /* 0x0000001f3f047899 */ /* 0x000fe2000801142b */
[----:B------:R-:W-:-:S03]  /*2be0*/  ISETP.GE.AND P0, PT, R155, 0x1, PT ;  /* 0x000000019b00780c */ /* 0x000fc60003f06270 */
[----:B------:R-:W-:Y:S01]  /*2bf0*/  IMAD.SHL.U32 R4, R6, 0x10, RZ ;  /* 0x0000001006047824 */ /* 0x000fe200078e00ff */
[C---:B------:R-:W-:Y:S02]  /*2c00*/  ISETP.LT.OR P2, PT, R156.reuse, 0x1, !P0 ;  /* 0x000000019c00780c */ /* 0x040fe40004741670 */
[----:B------:R-:W-:Y:S02]  /*2c10*/  ISETP.LT.OR P0, PT, R156, 0x9, !P0 ;  /* 0x000000099c00780c */ /* 0x000fe40004701670 */
[----:B------:R-:W-:-:S05]  /*2c20*/  LOP3.LUT R4, R4, 0xfffffff0, R7, 0xe2, !PT ;  /* 0xfffffff004047812 */ /* 0x000fca00078ee207 */
[----:B------:R-:W-:-:S05]  /*2c30*/  VIADD R4, R4, UR42 ;  /* 0x0000002a04047c36 */ /* 0x000fca0008000000 */
[--C-:B------:R-:W-:Y:S01]  /*2c40*/  SHF.R.S32.HI R5, RZ, 0x1f, R4.reuse ;  /* 0x0000001fff057819 */ /* 0x100fe20000011404 */
[C---:B-1----:R-:W-:Y:S02]  /*2c50*/  IMAD R6, R14.reuse, UR4, RZ ;  /* 0x000000040e067c24 */ /* 0x042fe4000f8e02ff */
[----:B------:R-:W-:-:S04]  /*2c60*/  IMAD.WIDE.U32 R4, R14, UR43, R4 ;  /* 0x0000002b0e047c25 */ /* 0x000fc8000f8e0004 */
[----:B------:R-:W-:Y:S01]  /*2c70*/  IMAD R7, R15, UR43, R6 ;  /* 0x0000002b0f077c24 */ /* 0x000fe2000f8e0206 */
[----:B------:R-:W-:-:S04]  /*2c80*/  LEA R6, P3, R4, R10, 0x1 ;  /* 0x0000000a04067211 */ /* 0x000fc800078608ff */
[----:B------:R-:W-:-:S04]  /*2c90*/  IADD3 R5, R5, R7, RZ ;  /* 0x0000000705057210 */ /* 0x000fc80007ffe0ff */
[----:B------:R-:W-:-:S05]  /*2ca0*/  LEA.HI.X R7, R4, R11, R5, 0x1, P3 ;  /* 0x0000000b04077211 */ /* 0x000fca00018f0c05 */
[----:B------:R-:W2:Y:S04]  /*2cb0*/  @!P2 LDG.E.U16 R5, desc[UR48][R6.64] ;  /* 0x000000300605a981 */ /* 0x000ea8000c1e1500 */
[----:B------:R-:W3:Y:S01]  /*2cc0*/  @!P0 LDG.E.U16 R4, desc[UR48][R6.64+0x10] ;  /* 0x0000103006048981 */ /* 0x000ee2000c1e1500 */
[----:B------:R-:W-:Y:S01]  /*2cd0*/  IMAD.MOV.U32 R15, RZ, RZ, RZ ;  /* 0x000000ffff0f7224 */ /* 0x000fe200078e00ff */
[----:B--2---:R-:W-:-:S04]  /*2ce0*/  @!P2 PRMT R15, R5, 0x5410, RZ ;  /* 0x00005410050fa816 */ /* 0x004fc800000000ff */
[----:B---3--:R-:W-:-:S05]  /*2cf0*/  @!P0 PRMT R15, R15, 0x5410, R4 ;  /* 0x000054100f0f8816 */ /* 0x008fca0000000004 */
[C---:B------:R-:W-:Y:S01]  /*2d00*/  IMAD.U32 R13, R15.reuse, 0x10000, RZ ;  /* 0x000100000f0d7824 */ /* 0x040fe200078e00ff */
[----:B------:R-:W-:-:S07]  /*2d10*/  LOP3.LUT R15, R15, 0xffff0000, RZ, 0xc0, !PT ;  /* 0xffff00000f0f7812 */ /* 0x000fce00078ec0ff */
.L_x_50:
[----:B------:R-:W-:Y:S01]  /*2d20*/  ISETP.NE.AND P0, PT, R8, RZ, PT ;  /* 0x000000ff0800720c */ /* 0x000fe20003f05270 */
[----:B------:R-:W-:Y:S01]  /*2d30*/  BSSY B0, `(.L_x_51) ;  /* 0x0000023000007945 */ /* 0x000fe20003800000 */
[----:B------:R-:W-:Y:S02]  /*2d40*/  CS2R R6, SRZ ;  /* 0x0000000000067805 */ /* 0x000fe4000001ff00 */
[----:B------:R-:W-:Y:S02]  /*2d50*/  CS2R R4, SRZ ;  /* 0x0000000000047805 */ /* 0x000fe4000001ff00 */
[----:B------:R-:W-:Y:S02]  /*2d60*/  CS2R R10, SRZ ;  /* 0x00000000000a7805 */ /* 0x000fe4000001ff00 */
[----:B------:R-:W-:-:S05]  /*2d70*/  CS2R R8, SRZ ;  /* 0x0000000000087805 */ /* 0x000fca000001ff00 */
[----:B------:R-:W-:Y:S05]  /*2d80*/  @!P0 BRA `(.L_x_52) ;  /* 0x0000000000748947 */ /* 0x000fea0003800000 */
[----:B------:R-:W-:-:S13]  /*2d90*/  ISETP.NE.AND P2, PT, R165, 0x3, PT ;  /* 0x00000003a500780c */ /* 0x000fda0003f45270 */
[----:B------:R-:W-:Y:S05]  /*2da0*/  @!P2 BRA `(.L_x_53) ;  /* 0x000000000004a947 */ /* 0x000fea0003800000 */
[----:B------:R-:W-:Y:S01]  /*2db0*/  BPT.TRAP 0x1 ;  /* 0x000000040000795c */ /* 0x000fe20000300000 */
.L_x_53:
[----:B------:R-:W-:Y:S01]  /*2dc0*/  SHF.L.U32 R4, RZ, 0x1f, RZ ;  /* 0x0000001fff047819 */ /* 0x000fe200000006ff */
[----:B------:R-:W-:Y:S01]  /*2dd0*/  IMAD.MOV.U32 R12, RZ, RZ, 0x1 ;  /* 0x00000001ff0c7424 */ /* 0x000fe200078e00ff */
[----:B------:R-:W-:Y:S02]  /*2de0*/  MOV R7, RZ ;  /* 0x000000ff00077202 */ /* 0x000fe40000000f00 */
[----:B------:R-:W1:Y:S02]  /*2df0*/  SYNCS.PHASECHK.TRANS64.TRYWAIT P2, [UR53+0x40], R4 ;  /* 0x00004004ff0075a7 */ /* 0x000e640008040175 */
[----:B-1----:R-:W-:Y:S05]  /*2e00*/  @!P2 BRA `(.L_x_54) ;  /* 0x00000078007ca947 */ /* 0x002fea0003800000 */
.L_x_237:
[----:B------:R-:W-:Y:S01]  /*2e10*/  IMAD.MOV.U32 R6, RZ, RZ, RZ ;  /* 0x000000ffff067224 */ /* 0x000fe200078e00ff */
[----:B-1----:R-:W-:Y:S02]  /*2e20*/  CS2R R4, SRZ ;  /* 0x0000000000047805 */ /* 0x002fe4000001ff00 */
[----:B------:R-:W-:Y:S02]  /*2e30*/  CS2R R10, SRZ ;  /* 0x00000000000a7805 */ /* 0x000fe4000001ff00 */
[----:B------:R-:W-:Y:S01]  /*2e40*/  CS2R R8, SRZ ;  /* 0x0000000000087805 */ /* 0x000fe2000001ff00 */
[----:B------:R-:W-:Y:S06]  /*2e50*/  @P1 BRA `(.L_x_52) ;  /* 0x0000000000401947 */ /* 0x000fec0003800000 */
[C---:B------:R-:W-:Y:S01]  /*2e60*/  IMAD.SHL.U32 R4, R18.reuse, 0x10, RZ ;  /* 0x0000001012047824 */ /* 0x040fe200078e00ff */
[----:B------:R-:W-:Y:S01]  /*2e70*/  SHF.R.U32.HI R7, RZ, 0x1, R18 ;  /* 0x00000001ff077819 */ /* 0x000fe20000011612 */
[C---:B------:R-:W-:Y:S01]  /*2e80*/  IMAD.SHL.U32 R5, R18.reuse, 0x20, RZ ;  /* 0x0000002012057824 */ /* 0x040fe200078e00ff */
[----:B------:R-:W-:Y:S01]  /*2e90*/  SHF.L.U32 R9, R18, 0x2, RZ ;  /* 0x0000000212097819 */ /* 0x000fe200000006ff */
[----:B------:R-:W-:Y:S05]  /*2ea0*/  WARPSYNC.ALL ;  /* 0x0000000000007948 */ /* 0x000fea0003800000 */
[----:B------:R-:W-:Y:S02]  /*2eb0*/  LOP3.LUT R4, R4, 0xe00, RZ, 0xc0, !PT ;  /* 0x00000e0004047812 */ /* 0x000fe400078ec0ff */
[----:B------:R-:W-:-:S02]  /*2ec0*/  LOP3.LUT R6, R5, 0xc0, RZ, 0xc0, !PT ;  /* 0x000000c005067812 */ /* 0x000fc400078ec0ff */
[----:B------:R-:W-:Y:S02]  /*2ed0*/  LOP3.LUT R4, R4, 0x20, R5, 0xf8, !PT ;  /* 0x0000002004047812 */ /* 0x000fe400078ef805 */
[----:B------:R-:W-:Y:S02]  /*2ee0*/  LOP3.LUT R6, R6, 0x8, R7, 0xf8, !PT ;  /* 0x0000000806067812 */ /* 0x000fe400078ef807 */
[----:B------:R-:W-:Y:S02]  /*2ef0*/  LOP3.LUT R4, R4, 0x100, R5, 0xf8, !PT ;  /* 0x0000010004047812 */ /* 0x000fe400078ef805 */
[----:B------:R-:W-:-:S04]  /*2f00*/  LOP3.LUT R9, R6, 0x18, R9, 0x78, !PT ;  /* 0x0000001806097812 */ /* 0x000fc800078e7809 */
[----:B------:R-:W-:-:S04]  /*2f10*/  LOP3.LUT R4, R4, R9, RZ, 0xfc, !PT ;  /* 0x0000000904047212 */ /* 0x000fc800078efcff */
[----:B------:R-:W-:-:S05]  /*2f20*/  LEA R9, R4, UR53, 0x1 ;  /* 0x0000003504097c11 */ /* 0x000fca000f8e08ff */
[----:B------:R-:W-:Y:S02]  /*2f30*/  IMAD R4, R162, 0x2, R9 ;  /* 0x00000002a2047824 */ /* 0x000fe400078e0209 */
[----:B------:R-:W1:Y:S04]  /*2f40*/  LDSM.16.M88.4 R8, [R9+0x200] ;  /* 0x000200000908783b */ /* 0x000e680000000200 */
[----:B------:R-:W2:Y:S02]  /*2f50*/  LDSM.16.M88.4 R4, [R4+0x200] ;  /* 0x000200000404783b */ /* 0x000ea40000000200 */
.L_x_52:
[----:B------:R-:W-:Y:S05]  /*2f60*/  BSYNC B0 ;  /* 0x0000000000007941 */ /* 0x000fea0003800000 */
.L_x_51:
[----:B------:R-:W-:Y:S01]  /*2f70*/  IMAD.SHL.U32 R21, R18, 0x20, RZ ;  /* 0x0000002012157824 */ /* 0x000fe200078e00ff */
[C---:B-1----:R-:W-:Y:S01]  /*2f80*/  LOP3.LUT R20, R8.reuse, 0xffff0000, RZ, 0xc0, !PT ;  /* 0xffff000008147812 */ /* 0x042fe200078ec0ff */
[----:B------:R-:W-:Y:S01]  /*2f90*/  IMAD.U32 R14, R8, 0x10000, RZ ;  /* 0x00010000080e7824 */ /* 0x000fe200078e00ff */
[C---:B------:R-:W-:Y:S01]  /*2fa0*/  SHF.L.U32 R156, R9.reuse, 0x10, RZ ;  /* 0x00000010099c7819 */ /* 0x040fe200000006ff */
[----:B--2---:R-:W-:Y:S01]  /*2fb0*/  IMAD.U32 R176, R4, 0x10000, RZ ;  /* 0x0001000004b07824 */ /* 0x004fe200078e00ff */
[----:B------:R-:W-:Y:S01]  /*2fc0*/  LOP3.LUT R168, R9, 0xffff0000, RZ, 0xc0, !PT ;  /* 0xffff000009a87812 */ /* 0x000fe200078ec0ff */
[----:B------:R-:W-:Y:S01]  /*2fd0*/  IMAD.U32 R184, R6, 0x10000, RZ ;  /* 0x0001000006b87824 */ /* 0x000fe200078e00ff */
[----:B------:R-:W-:Y:S01]  /*2fe0*/  SHF.R.U32.HI R9, RZ, 0x1, R18 ;  /* 0x00000001ff097819 */ /* 0x000fe20000011612 */
[----:B------:R-:W-:Y:S01]  /*2ff0*/  IMAD.U32 R170, R10, 0x10000, RZ ;  /* 0x000100000aaa7824 */ /* 0x000fe200078e00ff */
[----:B------:R-:W-:Y:S01]  /*3000*/  LOP3.LUT R8, R21, 0xc0, RZ, 0xc0, !PT ;  /* 0x000000c015087812 */ /* 0x000fe200078ec0ff */
[----:B------:R-:W-:Y:S01]  /*3010*/  IMAD.U32 R172, R11, 0x10000, RZ ;  /* 0x000100000bac7824 */ /* 0x000fe200078e00ff */
[----:B------:R-:W-:Y:S01]  /*3020*/  LOP3.LUT R178, R4, 0xffff0000, RZ, 0xc0, !PT ;  /* 0xffff000004b27812 */ /* 0x000fe200078ec0ff */
[----:B------:R-:W-:Y:S01]  /*3030*/  IMAD.U32 R180, R5, 0x10000, RZ ;  /* 0x0001000005b47824 */ /* 0x000fe200078e00ff */
[----:B------:R-:W-:Y:S01]  /*3040*/  LOP3.LUT R9, R8, 0x8, R9, 0xf8, !PT ;  /* 0x0000000808097812 */ /* 0x000fe200078ef809 */
[----:B------:R-:W-:Y:S01]  /*3050*/  IMAD.U32 R188, R7, 0x10000, RZ ;  /* 0x0001000007bc7824 */ /* 0x000fe200078e00ff */
[----:B------:R-:W-:Y:S01]  /*3060*/  SHF.L.U32 R8, R18, 0x4, RZ ;  /* 0x0000000412087819 */ /* 0x000fe200000006ff */
[--C-:B-----5:R-:W-:Y:S01]  /*3070*/  FFMA R31, R158, R31, R15.reuse ;  /* 0x0000001f9e1f7223 */ /* 0x120fe2000000000f */
[----:B------:R-:W-:Y:S01]  /*3080*/  LOP3.LUT R4, R18, 0xff, RZ, 0xc0, !PT ;  /* 0x000000ff12047812 */ /* 0x000fe200078ec0ff */
[--C-:B------:R-:W-:Y:S01]  /*3090*/  FFMA R23, R158, R38, R15.reuse ;  /* 0x000000269e177223 */ /* 0x100fe2000000000f */
[----:B------:R-:W-:Y:S01]  /*30a0*/  LOP3.LUT R8, R8, 0xe00, RZ, 0xc0, !PT ;  /* 0x00000e0008087812 */ /* 0x000fe200078ec0ff */
[----:B------:R-:W-:Y:S01]  /*30b0*/  FFMA R38, R158, R39, R15 ;  /* 0x000000279e267223 */ /* 0x000fe2000000000f */
[----:B------:R-:W-:Y:S01]  /*30c0*/  LOP3.LUT R186, R6, 0xffff0000, RZ, 0xc0, !PT ;  /* 0xffff000006ba7812 */ /* 0x000fe200078ec0ff */
[----:B------:R-:W-:Y:S01]  /*30d0*/  IMAD.SHL.U32 R6, R18, 0x4, RZ ;  /* 0x0000000412067824 */ /* 0x000fe200078e00ff */
[----:B------:R-:W-:Y:S01]  /*30e0*/  LOP3.LUT R8, R8, 0x20, R21, 0xf8, !PT ;  /* 0x0000002008087812 */ /* 0x000fe200078ef815 */
[----:B------:R-:W-:Y:S05]  /*30f0*/  WARPSYNC.ALL ;  /* 0x0000000000007948 */ /* 0x000fea0003800000 */
[----:B------:R-:W-:Y:S01]  /*3100*/  IADD3 R4, R4, 0x1f, RZ ;  /* 0x0000001f04047810 */ /* 0x000fe20007ffe0ff */
[----:B------:R-:W-:Y:S01]  /*3110*/  BSSY B0, `(.L_x_55) ;  /* 0x0000050000007945 */ /* 0x000fe20003800000 */
[----:B------:R-:W-:-:S02]  /*3120*/  LOP3.LUT R10, R10, 0xffff0000, RZ, 0xc0, !PT ;  /* 0xffff00000a0a7812 */ /* 0x000fc400078ec0ff */
[----:B------:R-:W-:Y:S01]  /*3130*/  LOP3.LUT R174, R11, 0xffff0000, RZ, 0xc0, !PT ;  /* 0xffff00000bae7812 */ /* 0x000fe200078ec0ff */
[----:B------:R-:W-:Y:S01]  /*3140*/  FFMA R11, R158, R30, R15 ;  /* 0x0000001e9e0b7223 */ /* 0x000fe2000000000f */
[----:B------:R-:W-:Y:S01]  /*3150*/  LOP3.LUT R21, R8, 0x100, R21, 0xf8, !PT ;  /* 0x0000010008157812 */ /* 0x000fe200078ef815 */
[C-C-:B------:R-:W-:Y:S01]  /*3160*/  FFMA R8, R158.reuse, R28, R13.reuse ;  /* 0x0000001c9e087223 */ /* 0x140fe2000000000d */
[----:B------:R-:W-:Y:S01]  /*3170*/  LOP3.LUT R192, R9, 0x18, R6, 0x78, !PT ;  /* 0x0000001809c07812 */ /* 0x000fe200078e7806 */
[C-C-:B------:R-:W-:Y:S01]  /*3180*/  FFMA R9, R158.reuse, R29, R13.reuse ;  /* 0x0000001d9e097223 */ /* 0x140fe2000000000d */
[----:B------:R-:W-:Y:S01]  /*3190*/  LOP3.LUT R182, R5, 0xffff0000, RZ, 0xc0, !PT ;  /* 0xffff000005b67812 */ /* 0x000fe200078ec0ff */
[C---:B------:R-:W-:Y:S01]  /*31a0*/  FFMA R5, R158.reuse, R25, R13 ;  /* 0x000000199e057223 */ /* 0x040fe2000000000d */
[----:B------:R-:W-:Y:S01]  /*31b0*/  LOP3.LUT R190, R7, 0xffff0000, RZ, 0xc0, !PT ;  /* 0xffff000007be7812 */ /* 0x000fe200078ec0ff */
[----:B------:R-:W-:Y:S01]  /*31c0*/  FFMA R6, R158, R26, R15 ;  /* 0x0000001a9e067223 */ /* 0x000fe2000000000f */
[----:B------:R-:W-:Y:S01]  /*31d0*/  ISETP.GT.U32.AND P2, PT, R4, 0x3e, PT ;  /* 0x0000003e0400780c */ /* 0x000fe20003f44070 */
[C---:B------:R-:W-:Y:S01]  /*31e0*/  FFMA R4, R158.reuse, R24, R13 ;  /* 0x000000189e047223 */ /* 0x040fe2000000000d */
[----:B------:R-:W-:Y:S01]  /*31f0*/  FFMA R7, R158, R27, R15 ;  /* 0x0000001b9e077223 */ /* 0x000fe2000000000f */
[-C--:B------:R-:W-:Y:S01]  /*3200*/  FMUL R29, R14, R163.reuse ;  /* 0x000000a30e1d7220 */ /* 0x080fe20000400000 */
[-C--:B------:R-:W-:Y:S01]  /*3210*/  FMUL R28, R20, R163.reuse ;  /* 0x000000a3141c7220 */ /* 0x080fe20000400000 */
[-C--:B------:R-:W-:Y:S01]  /*3220*/  FMUL R27, R156, R163.reuse ;  /* 0x000000a39c1b7220 */ /* 0x080fe20000400000 */
[-C--:B------:R-:W-:Y:S01]  /*3230*/  FMUL R26, R168, R163.reuse ;  /* 0x000000a3a81a7220 */ /* 0x080fe20000400000 */
[-C--:B------:R-:W-:Y:S01]  /*3240*/  FMUL R25, R170, R163.reuse ;  /* 0x000000a3aa197220 */ /* 0x080fe20000400000 */
[-C--:B------:R-:W-:Y:S01]  /*3250*/  FMUL R24, R10, R163.reuse ;  /* 0x000000a30a187220 */ /* 0x080fe20000400000 */
[-C--:B------:R-:W-:Y:S01]  /*3260*/  FMUL R20, R172, R163.reuse ;  /* 0x000000a3ac147220 */ /* 0x080fe20000400000 */
[-C--:B------:R-:W-:Y:S01]  /*3270*/  FMUL R14, R174, R163.reuse ;  /* 0x000000a3ae0e7220 */ /* 0x080fe20000400000 */
[----:B------:R-:W-:Y:S01]  /*3280*/  FADD R4, R4, R29 ;  /* 0x0000001d04047221 */ /* 0x000fe20000000000 */
[----:B------:R-:W-:Y:S01]  /*3290*/  FADD R5, R5, R28 ;  /* 0x0000001c05057221 */ /* 0x000fe20000000000 */
[----:B------:R-:W-:Y:S01]  /*32a0*/  FADD R6, R6, R27 ;  /* 0x0000001b06067221 */ /* 0x000fe20000000000 */
[----:B------:R-:W-:Y:S01]  /*32b0*/  FADD R7, R7, R26 ;  /* 0x0000001a07077221 */ /* 0x000fe20000000000 */
[----:B------:R-:W-:Y:S01]  /*32c0*/  FADD R8, R8, R25 ;  /* 0x0000001908087221 */ /* 0x000fe20000000000 */
[----:B------:R-:W-:Y:S01]  /*32d0*/  FADD R9, R9, R24 ;  /* 0x0000001809097221 */ /* 0x000fe20000000000 */
[----:B------:R-:W-:Y:S01]  /*32e0*/  FADD R11, R11, R20 ;  /* 0x000000140b0b7221 */ /* 0x000fe20000000000 */
[----:B------:R-:W-:Y:S01]  /*32f0*/  FADD R10, R31, R14 ;  /* 0x0000000e1f0a7221 */ /* 0x000fe20000000000 */
[----:B------:R-:W-:Y:S01]  /*3300*/  F2FP.BF16.F32.PACK_AB R4, R5, R4 ;  /* 0x000000040504723e */ /* 0x000fe200000010ff */
[-C--:B------:R-:W-:Y:S01]  /*3310*/  FMUL R30, R176, R163.reuse ;  /* 0x000000a3b01e7220 */ /* 0x080fe20000400000 */
[----:B------:R-:W-:Y:S01]  /*3320*/  F2FP.BF16.F32.PACK_AB R5, R7, R6 ;  /* 0x000000060705723e */ /* 0x000fe200000010ff */
[----:B------:R-:W-:Y:S01]  /*3330*/  FMUL R31, R178, R163 ;  /* 0x000000a3b21f7220 */ /* 0x000fe20000400000 */
[----:B------:R-:W-:Y:S01]  /*3340*/  F2FP.BF16.F32.PACK_AB R6, R9, R8 ;  /* 0x000000080906723e */ /* 0x000fe200000010ff */
[--C-:B------:R-:W-:Y:S01]  /*3350*/  FFMA R9, R158, R32, R13.reuse ;  /* 0x000000209e097223 */ /* 0x100fe2000000000d */
[----:B------:R-:W-:Y:S01]  /*3360*/  F2FP.BF16.F32.PACK_AB R7, R10, R11 ;  /* 0x0000000b0a07723e */ /* 0x000fe200000010ff */
[C---:B------:R-:W-:Y:S01]  /*3370*/  FFMA R8, R158.reuse, R33, R13 ;  /* 0x000000219e087223 */ /* 0x040fe2000000000d */
[----:B------:R-:W-:Y:S01]  /*3380*/  LOP3.LUT R192, R21, R192, RZ, 0xfc, !PT ;  /* 0x000000c015c07212 */ /* 0x000fe200078efcff */
[C-C-:B------:R-:W-:Y:S01]  /*3390*/  FFMA R11, R158.reuse, R34, R15.reuse ;  /* 0x000000229e0b7223 */ /* 0x140fe2000000000f */
[----:B------:R-:W-:Y:S01]  /*33a0*/  FFMA R10, R158, R35, R15 ;  /* 0x000000239e0a7223 */ /* 0x000fe2000000000f */
[-C--:B------:R-:W-:Y:S01]  /*33b0*/  FMUL R32, R180, R163.reuse ;  /* 0x000000a3b4207220 */ /* 0x080fe20000400000 */
[----:B------:R-:W-:Y:S01]  /*33c0*/  FMUL R33, R182, R163 ;  /* 0x000000a3b6217220 */ /* 0x000fe20000400000 */
[C-C-:B------:R-:W-:Y:S01]  /*33d0*/  FFMA R21, R158.reuse, R36, R13.reuse ;  /* 0x000000249e157223 */ /* 0x140fe2000000000d */
[----:B------:R-:W-:Y:S01]  /*33e0*/  FFMA R156, R158, R37, R13 ;  /* 0x000000259e9c7223 */ /* 0x000fe2000000000d */
[-C--:B------:R-:W-:Y:S01]  /*33f0*/  FMUL R34, R184, R163.reuse ;  /* 0x000000a3b8227220 */ /* 0x080fe20000400000 */
[-C--:B------:R-:W-:Y:S01]  /*3400*/  FMUL R35, R186, R163.reuse ;  /* 0x000000a3ba237220 */ /* 0x080fe20000400000 */
[-C--:B------:R-:W-:Y:S01]  /*3410*/  FMUL R36, R188, R163.reuse ;  /* 0x000000a3bc247220 */ /* 0x080fe20000400000 */
[----:B------:R-:W-:Y:S01]  /*3420*/  FMUL R37, R190, R163 ;  /* 0x000000a3be257220 */ /* 0x000fe20000400000 */
        /* <DEDUP_REMOVED lines=8> */
[----:B------:R-:W-:-:S02]  /*34b0*/  LEA R21, R192, UR53, 0x1 ;  /* 0x00000035c0157c11 */ /* 0x000fc4000f8e08ff */
[----:B------:R-:W-:Y:S02]  /*34c0*/  F2FP.BF16.F32.PACK_AB R8, R8, R9 ;  /* 0x000000090808723e */ /* 0x000fe400000010ff */
[----:B------:R-:W-:Y:S01]  /*34d0*/  F2FP.BF16.F32.PACK_AB R9, R10, R11 ;  /* 0x0000000b0a09723e */ /* 0x000fe200000010ff */
[----:B------:R1:W-:Y:S01]  /*34e0*/  STSM.16.M88.4 [R21+0x200], R4 ;  /* 0x0002000415007844 */ /* 0x0003e20000000200 */
[----:B------:R-:W-:Y:S01]  /*34f0*/  F2FP.BF16.F32.PACK_AB R10, R156, R39 ;  /* 0x000000279c0a723e */ /* 0x000fe200000010ff */
[----:B------:R-:W-:Y:S01]  /*3500*/  IMAD R39, R162, 0x2, R21 ;  /* 0x00000002a2277824 */ /* 0x000fe200078e0215 */
[----:B------:R-:W-:-:S05]  /*3510*/  F2FP.BF16.F32.PACK_AB R11, R38, R23 ;  /* 0x00000017260b723e */ /* 0x000fca00000010ff */
[----:B------:R1:W-:Y:S01]  /*3520*/  STSM.16.M88.4 [R39+0x200], R8 ;  /* 0x0002000827007844 */ /* 0x0003e20000000200 */
[----:B------:R-:W-:Y:S01]  /*3530*/  @!PT LDS RZ, [RZ] ;  /* 0x00000000fffff984 */ /* 0x000fe20000000800 */
[----:B------:R-:W-:Y:S01]  /*3540*/  @!PT LDS RZ, [RZ] ;  /* 0x00000000fffff984 */ /* 0x000fe20000000800 */
[----:B------:R-:W-:Y:S01]  /*3550*/  @!PT LDS RZ, [RZ] ;  /* 0x00000000fffff984 */ /* 0x000fe20000000800 */
[----:B------:R-:W-:Y:S01]  /*3560*/  @!PT LDS RZ, [RZ] ;  /* 0x00000000fffff984 */ /* 0x000fe20000000800 */
[----:B------:R2:W-:Y:S06]  /*3570*/  MEMBAR.ALL.CTA ;  /* 0x0000000000007992 */ /* 0x0005ec0000008000 */
[----:B--2---:R-:W2:Y:S02]  /*3580*/  FENCE.VIEW.ASYNC.S ;  /* 0x00000000000073c6 */ /* 0x004ea40000000000 */
[----:B--2---:R-:W-:Y:S06]  /*3590*/  BAR.SYNC.DEFER_BLOCKING 0x1, 0x100 ;  /* 0x0044000000007b1d */ /* 0x004fec0000010000 */
[----:B------:R-:W-:Y:S05]  /*35a0*/  @P2 BRA `(.L_x_56) ;  /* 0x0000000000182947 */ /* 0x000fea0003800000 */
[----:B------:R-:W-:Y:S02]  /*35b0*/  UIADD3 UR4, UP0, UR54, 0x4f0, URZ ;  /* 0x000004f036047890 */ /* 0x000fe4000ff1e03f */
[----:B------:R-:W-:Y:S02]  /*35c0*/  UIADD3 UR40, UR53, 0x200, URZ ;  /* 0x0000020035287890 */ /* 0x000fe4000fffe03f */
[----:B------:R-:W-:-:S09]  /*35d0*/  UIADD3.X UR5, URZ, UR55, URZ, UP0, !UPT ;  /* 0x000000373f057290 */ /* 0x000fd200087fe43f */
[----:B------:R2:W-:Y:S01]  /*35e0*/  UTMASTG.3D [UR40], [UR4] ;  /* 0x00000028040073b5 */ /* 0x0005e20008010000 */
[----:B------:R0:W-:Y:S01]  /*35f0*/  UTMACMDFLUSH ;  /* 0x00000000000079b7 */ /* 0x0001e20000000000 */
[----:B--2---:R-:W-:-:S04]  /*3600*/  DEPBAR.LE SB0, 0x1 ;  /* 0x000080400000791a */ /* 0x004fc80000000000 */
.L_x_56:
[----:B------:R-:W-:Y:S05]  /*3610*/  BSYNC B0 ;  /* 0x0000000000007941 */ /* 0x000fea0003800000 */
.L_x_55:
[----:B------:R-:W-:Y:S01]  /*3620*/  BAR.SYNC.DEFER_BLOCKING 0x1, 0x100 ;  /* 0x0044000000007b1d */ /* 0x000fe20000010000 */
[----:B------:R-:W-:Y:S01]  /*3630*/  ISETP.NE.AND P3, PT, RZ, UR44, PT ;  /* 0x0000002cff007c0c */ /* 0x000fe2000bf65270 */
[----:B------:R-:W-:-:S05]  /*3640*/  VIADD R23, R21, 0x200 ;  /* 0x0000020015177836 */ /* 0x000fca0000000000 */
[----:B------:R-:W-:-:S07]  /*3650*/  LEA R38, R162, R23, 0x1 ;  /* 0x00000017a2267211 */ /* 0x000fce00078e08ff */
[----:B------:R-:W-:Y:S05]  /*3660*/  @!P3 BRA `(.L_x_57) ;  /* 0x000000000034b947 */ /* 0x000fea0003800000 */
[----:B------:R-:W-:Y:S04]  /*3670*/  BSSY B0, `(.L_x_58) ;  /* 0x0000009000007945 */ /* 0x000fe80003800000 */
[----:B------:R-:W-:Y:S05]  /*3680*/  @!P0 BRA `(.L_x_59) ;  /* 0x00000000001c8947 */ /* 0x000fea0003800000 */
[----:B------:R-:W-:-:S13]  /*3690*/  ISETP.NE.AND P3, PT, R165, 0x3, PT ;  /* 0x00000003a500780c */ /* 0x000fda0003f65270 */
[----:B------:R-:W-:Y:S05]  /*36a0*/  @!P3 BRA `(.L_x_60) ;  /* 0x000000000004b947 */ /* 0x000fea0003800000 */
[----:B------:R-:W-:Y:S01]  /*36b0*/  BPT.TRAP 0x1 ;  /* 0x000000040000795c */ /* 0x000fe20000300000 */
.L_x_60:
[----:B------:R-:W-:-:S04]  /*36c0*/  ULEA UR4, UR36, UR53, 0x3 ;  /* 0x0000003524047291 */ /* 0x000fc8000f8e183f */
[----:B------:R-:W-:-:S04]  /*36d0*/  UIADD3 UR4, UR4, 0x60, URZ ;  /* 0x0000006004047890 */ /* 0x000fc8000fffe03f */
[----:B------:R-:W-:-:S09]  /*36e0*/  UPRMT UR4, UR52, 0x654, UR4 ;  /* 0x0000065434047896 */ /* 0x000fd20008000004 */
[----:B------:R-:W-:Y:S03]  /*36f0*/  SYNCS.ARRIVE.TRANS64.RED.A1T0 RZ, [UR4], RZ ;  /* 0x000000ffffff79a7 */ /* 0x000fe60008100404 */
.L_x_59:
[----:B------:R-:W-:Y:S05]  /*3700*/  BSYNC B0 ;  /* 0x0000000000007941 */ /* 0x000fea0003800000 */
.L_x_58:
[----:B------:R-:W-:-:S04]  /*3710*/  UIADD3 UR36, UR36, 0x1, URZ ;  /* 0x0000000124247890 */ /* 0x000fc8000fffe03f */
[----:B------:R-:W-:-:S04]  /*3720*/  UISETP.NE.AND UP0, UPT, UR36, 0x4, UPT ;  /* 0x000000042400788c */ /* 0x000fc8000bf05270 */
[----:B------:R-:W-:-:S12]  /*3730*/  USEL UR36, UR36, URZ, UP0 ;  /* 0x0000003f24247287 */ /* 0x000fd80008000000 */
.L_x_57:
[----:B------:R-:W-:Y:S04]  /*3740*/  BSSY B0, `(.L_x_61) ;  /* 0x0000032000007945 */ /* 0x000fe80003800000 */
[----:B------:R-:W-:Y:S05]  /*3750*/  @!P0 BRA `(.L_x_62) ;  /* 0x0000000000c08947 */ /* 0x000fea0003800000 */
[----:B------:R-:W-:-:S13]  /*3760*/  ISETP.NE.AND P3, PT, R165, 0x3, PT ;  /* 0x00000003a500780c */ /* 0x000fda0003f65270 */
[----:B------:R-:W-:Y:S05]  /*3770*/  @!P3 BRA `(.L_x_63) ;  /* 0x000000000004b947 */ /* 0x000fea0003800000 */
[----:B------:R-:W-:Y:S01]  /*3780*/  BPT.TRAP 0x1 ;  /* 0x000000040000795c */ /* 0x000fe20000300000 */
.L_x_63:
[----:B-1----:R-:W-:Y:S01]  /*3790*/  LEA R4, R12, UR53, 0x3 ;  /* 0x000000350c047c11 */ /* 0x002fe2000f8e18ff */
[----:B------:R-:W-:Y:S01]  /*37a0*/  BSSY B1, `(.L_x_64) ;  /* 0x0000004000017945 */ /* 0x000fe20003800000 */
[----:B------:R-:W-:-:S04]  /*37b0*/  SHF.L.U32 R5, RZ, 0x1f, RZ ;  /* 0x0000001fff057819 */ /* 0x000fc800000006ff */
[----:B------:R-:W1:Y:S02]  /*37c0*/  SYNCS.PHASECHK.TRANS64.TRYWAIT P3, [R4+URZ+0x40], R5 ;  /* 0x00004005040075a7 */ /* 0x000e64000806017f */
[----:B-1----:R-:W-:Y:S05]  /*37d0*/  @!P3 BRA `(.L_x_65) ;  /* 0x000000700020b947 */ /* 0x002fea0003800000 */
.L_x_238:
[----:B------:R-:W-:Y:S05]  /*37e0*/  BSYNC B1 ;  /* 0x0000000000017941 */ /* 0x000fea0003800000 */
.L_x_64:
[----:B------:R-:W-:Y:S05]  /*37f0*/  @P1 BRA `(.L_x_66) ;  /* 0x0000000000941947 */ /* 0x000fea0003800000 */
[----:B------:R-:W-:Y:S01]  /*3800*/  IMAD R25, R12, 0x2000, R23 ;  /* 0x000020000c197824 */ /* 0x000fe200078e0217 */
[----:B------:R-:W-:Y:S05]  /*3810*/  WARPSYNC.ALL ;  /* 0x0000000000007948 */ /* 0x000fea0003800000 */
[----:B------:R-:W-:Y:S01]  /*3820*/  IMAD R8, R162, 0x2, R25 ;  /* 0x00000002a2087824 */ /* 0x000fe200078e0219 */
[----:B-1----:R-:W1:Y:S05]  /*3830*/  LDSM.16.M88.4 R4, [R25] ;  /* 0x000000001904783b */ /* 0x002e6a0000000200 */
[----:B------:R-:W2:Y:S01]  /*3840*/  LDSM.16.M88.4 R8, [R8] ;  /* 0x000000000808783b */ /* 0x000ea20000000200 */
[----:B-1----:R-:W-:Y:S01]  /*3850*/  SHF.L.U32 R20, R5, 0x10, RZ ;  /* 0x0000001005147819 */ /* 0x002fe200000006ff */
[----:B------:R-:W-:Y:S01]  /*3860*/  IMAD.U32 R14, R4, 0x10000, RZ ;  /* 0x00010000040e7824 */ /* 0x000fe200078e00ff */
[C---:B------:R-:W-:Y:S01]  /*3870*/  LOP3.LUT R32, R7.reuse, 0xffff0000, RZ, 0xc0, !PT ;  /* 0xffff000007207812 */ /* 0x040fe200078ec0ff */
[----:B------:R-:W-:Y:S01]  /*3880*/  IMAD.U32 R24, R6, 0x10000, RZ ;  /* 0x0001000006187824 */ /* 0x000fe200078e00ff */
[----:B------:R-:W-:Y:S01]  /*3890*/  LOP3.LUT R4, R4, 0xffff0000, RZ, 0xc0, !PT ;  /* 0xffff000004047812 */ /* 0x000fe200078ec0ff */
[----:B------:R-:W-:Y:S01]  /*38a0*/  IMAD.U32 R30, R7, 0x10000, RZ ;  /* 0x00010000071e7824 */ /* 0x000fe200078e00ff */
[C---:B--2---:R-:W-:Y:S01]  /*38b0*/  LOP3.LUT R36, R8.reuse, 0xffff0000, RZ, 0xc0, !PT ;  /* 0xffff000008247812 */ /* 0x044fe200078ec0ff */
[----:B------:R-:W-:Y:S01]  /*38c0*/  IMAD.U32 R34, R8, 0x10000, RZ ;  /* 0x0001000008227824 */ /* 0x000fe200078e00ff */
[----:B------:R-:W-:Y:S01]  /*38d0*/  LOP3.LUT R26, R5, 0xffff0000, RZ, 0xc0, !PT ;  /* 0xffff0000051a7812 */ /* 0x000fe200078ec0ff */
[----:B------:R-:W-:Y:S01]  /*38e0*/  IMAD.U32 R168, R10, 0x10000, RZ ;  /* 0x000100000aa87824 */ /* 0x000fe200078e00ff */
[----:B------:R-:W-:Y:S01]  /*38f0*/  LOP3.LUT R6, R6, 0xffff0000, RZ, 0xc0, !PT ;  /* 0xffff000006067812 */ /* 0x000fe200078ec0ff */
[----:B------:R-:W-:Y:S01]  /*3900*/  IMAD.U32 R170, R11, 0x10000, RZ ;  /* 0x000100000baa7824 */ /* 0x000fe200078e00ff */
[C---:B------:R-:W-:Y:S01]  /*3910*/  SHF.L.U32 R8, R9.reuse, 0x10, RZ ;  /* 0x0000001009087819 */ /* 0x040fe200000006ff */
[-C--:B------:R-:W-:Y:S01]  /*3920*/  FMUL R27, R20, R163.reuse ;  /* 0x000000a3141b7220 */ /* 0x080fe20000400000 */
[----:B------:R-:W-:Y:S01]  /*3930*/  LOP3.LUT R156, R9, 0xffff0000, RZ, 0xc0, !PT ;  /* 0xffff0000099c7812 */ /* 0x000fe200078ec0ff */
[-C--:B------:R-:W-:Y:S01]  /*3940*/  FMUL R29, R14, R163.reuse ;  /* 0x000000a30e1d7220 */ /* 0x080fe20000400000 */
[----:B------:R-:W-:Y:S01]  /*3950*/  LOP3.LUT R10, R10, 0xffff0000, RZ, 0xc0, !PT ;  /* 0xffff00000a0a7812 */ /* 0x000fe200078ec0ff */
[-C--:B------:R-:W-:Y:S01]  /*3960*/  FMUL R20, R30, R163.reuse ;  /* 0x000000a31e147220 */ /* 0x080fe20000400000 */
[----:B------:R-:W-:Y:S01]  /*3970*/  LOP3.LUT R172, R11, 0xffff0000, RZ, 0xc0, !PT ;  /* 0xffff00000bac7812 */ /* 0x000fe200078ec0ff */
        /* <DEDUP_REMOVED lines=12> */
[----:B------:R-:W-:-:S07]  /*3a40*/  FMUL R37, R172, R163 ;  /* 0x000000a3ac257220 */ /* 0x000fce0000400000 */
.L_x_66:
[----:B------:R-:W-:-:S07]  /*3a50*/  VIADD R12, R12, 0x1 ;  /* 0x000000010c0c7836 */ /* 0x000fce0000000000 */
.L_x_62:
[----:B------:R-:W-:Y:S05]  /*3a60*/  BSYNC B0 ;  /* 0x0000000000007941 */ /* 0x000fea0003800000 */
.L_x_61:
[C-C-:B------:R-:W-:Y:S01]  /*3a70*/  FFMA R40, R158.reuse, R40, R13.reuse ;  /* 0x000000289e287223 */ /* 0x140fe2000000000d */
[C---:B------:R-:W-:Y:S01]  /*3a80*/  FFMA R41, R158.reuse, R41, R13 ;  /* 0x000000299e297223 */ /* 0x040fe2000000000d */
[C-C-:B------:R-:W-:Y:S01]  /*3a90*/  FFMA R42, R158.reuse, R42, R15.reuse ;  /* 0x0000002a9e2a7223 */ /* 0x140fe2000000000f */
[C---:B------:R-:W-:Y:S01]  /*3aa0*/  FFMA R43, R158.reuse, R43, R15 ;  /* 0x0000002b9e2b7223 */ /* 0x040fe2000000000f */
[C-C-:B------:R-:W-:Y:S01]  /*3ab0*/  FFMA R44, R158.reuse, R44, R13.reuse ;  /* 0x0000002c9e2c7223 */ /* 0x140fe2000000000d */
[----:B------:R-:W-:Y:S01]  /*3ac0*/  FFMA R45, R158, R45, R13 ;  /* 0x0000002d9e2d7223 */ /* 0x000fe2000000000d */
[----:B-1----:R-:W-:Y:S01]  /*3ad0*/  FADD R4, R29, R40 ;  /* 0x000000281d047221 */ /* 0x002fe20000000000 */
[----:B------:R-:W-:Y:S01]  /*3ae0*/  FADD R41, R28, R41 ;  /* 0x000000291c297221 */ /* 0x000fe20000000000 */
[----:B------:R-:W-:Y:S01]  /*3af0*/  FADD R5, R27, R42 ;  /* 0x0000002a1b057221 */ /* 0x000fe20000000000 */
[----:B------:R-:W-:Y:S01]  /*3b00*/  FADD R6, R26, R43 ;  /* 0x0000002b1a067221 */ /* 0x000fe20000000000 */
[----:B------:R-:W-:Y:S01]  /*3b10*/  FADD R44, R25, R44 ;  /* 0x0000002c192c7221 */ /* 0x000fe20000000000 */
[----:B------:R-:W-:Y:S01]  /*3b20*/  FADD R45, R24, R45 ;  /* 0x0000002d182d7221 */ /* 0x000fe20000000000 */
[C-C-:B------:R-:W-:Y:S01]  /*3b30*/  FFMA R9, R158.reuse, R48, R13.reuse ;  /* 0x000000309e097223 */ /* 0x140fe2000000000d */
[C---:B------:R-:W-:Y:S01]  /*3b40*/  FFMA R8, R158.reuse, R49, R13 ;  /* 0x000000319e087223 */ /* 0x040fe2000000000d */
[----:B------:R-:W-:Y:S01]  /*3b50*/  F2FP.BF16.F32.PACK_AB R4, R41, R4 ;  /* 0x000000042904723e */ /* 0x000fe200000010ff */
[C-C-:B------:R-:W-:Y:S01]  /*3b60*/  FFMA R7, R158.reuse, R46, R15.reuse ;  /* 0x0000002e9e077223 */ /* 0x140fe2000000000f */
[C-C-:B------:R-:W-:Y:S01]  /*3b70*/  FFMA R47, R158.reuse, R47, R15.reuse ;  /* 0x0000002f9e2f7223 */ /* 0x140fe2000000000f */
[C-C-:B------:R-:W-:Y:S01]  /*3b80*/  FFMA R11, R158.reuse, R50, R15.reuse ;  /* 0x000000329e0b7223 */ /* 0x140fe2000000000f */
[C---:B------:R-:W-:Y:S01]  /*3b90*/  FFMA R10, R158.reuse, R51, R15 ;  /* 0x000000339e0a7223 */ /* 0x040fe2000000000f */
[C-C-:B------:R-:W-:Y:S01]  /*3ba0*/  FFMA R41, R158.reuse, R52, R13.reuse ;  /* 0x000000349e297223 */ /* 0x140fe2000000000d */
[C---:B------:R-:W-:Y:S01]  /*3bb0*/  FFMA R40, R158.reuse, R53, R13 ;  /* 0x000000359e287223 */ /* 0x040fe2000000000d */
[C-C-:B------:R-:W-:Y:S01]  /*3bc0*/  FFMA R43, R158.reuse, R54, R15.reuse ;  /* 0x000000369e2b7223 */ /* 0x140fe2000000000f */
[----:B------:R-:W-:Y:S01]  /*3bd0*/  FFMA R42, R158, R55, R15 ;  /* 0x000000379e2a7223 */ /* 0x000fe2000000000f */
[----:B------:R-:W-:Y:S01]  /*3be0*/  F2FP.BF16.F32.PACK_AB R5, R6, R5 ;  /* 0x000000050605723e */ /* 0x000fe200000010ff */
[----:B------:R-:W-:Y:S01]  /*3bf0*/  FADD R9, R30, R9 ;  /* 0x000000091e097221 */ /* 0x000fe20000000000 */
[----:B------:R-:W-:Y:S01]  /*3c00*/  F2FP.BF16.F32.PACK_AB R6, R45, R44 ;  /* 0x0000002c2d06723e */ /* 0x000fe200000010ff */
        /* <DEDUP_REMOVED lines=10> */
[----:B------:R-:W-:Y:S05]  /*3cb0*/  WARPSYNC.ALL ;  /* 0x0000000000007948 */ /* 0x000fea0003800000 */
[----:B------:R-:W-:Y:S01]  /*3cc0*/  F2FP.BF16.F32.PACK_AB R7, R44, R7 ;  /* 0x000000072c07723e */ /* 0x000fe200000010ff */
[----:B------:R-:W-:Y:S01]  /*3cd0*/  BSSY B0, `(.L_x_67) ;  /* 0x0000017000007945 */ /* 0x000fe20003800000 */
[----:B------:R-:W-:-:S02]  /*3ce0*/  F2FP.BF16.F32.PACK_AB R9, R10, R11 ;  /* 0x0000000b0a09723e */ /* 0x000fc400000010ff */
[----:B------:R-:W-:Y:S01]  /*3cf0*/  F2FP.BF16.F32.PACK_AB R10, R40, R41 ;  /* 0x00000029280a723e */ /* 0x000fe200000010ff */
[----:B------:R1:W-:Y:S01]  /*3d00*/  STSM.16.M88.4 [R21+0x2200], R4 ;  /* 0x0022000415007844 */ /* 0x0003e20000000200 */
        /* <DEDUP_REMOVED lines=12> */
[----:B------:R-:W-:Y:S02]  /*3dd0*/  UIADD3 UR4, UR53, 0x2200, URZ ;  /* 0x0000220035047890 */ /* 0x000fe4000fffe03f */
[----:B------:R-:W-:Y:S01]  /*3de0*/  UIADD3.X UR9, URZ, UR55, URZ, UP0, !UPT ;  /* 0x000000373f097290 */ /* 0x000fe200087fe43f */
[----:B------:R-:W-:Y:S01]  /*3df0*/  UMOV UR6, UR42 ;  /* 0x0000002a00067c82 */ /* 0x000fe20008000000 */
[----:B------:R-:W-:-:S07]  /*3e00*/  UMOV UR7, UR43 ;  /* 0x0000002b00077c82 */ /* 0x000fce0008000000 */
[----:B------:R2:W-:Y:S01]  /*3e10*/  UTMASTG.3D [UR4], [UR8] ;  /* 0x00000004080073b5 */ /* 0x0005e20008010000 */
[----:B------:R0:W-:Y:S01]  /*3e20*/  UTMACMDFLUSH ;  /* 0x00000000000079b7 */ /* 0x0001e20000000000 */
[----:B--2---:R-:W-:-:S04]  /*3e30*/  DEPBAR.LE SB0, 0x1 ;  /* 0x000080400000791a */ /* 0x004fc80000000000 */
.L_x_68:
[----:B------:R-:W-:Y:S05]  /*3e40*/  BSYNC B0 ;  /* 0x0000000000007941 */ /* 0x000fea0003800000 */
.L_x_67:
[----:B-1----:R-:W-:Y:S01]  /*3e50*/  IADD3 R5, R21, 0x2200, RZ ;  /* 0x0000220015057810 */ /* 0x002fe20007ffe0ff */
[----:B------:R-:W-:Y:S04]  /*3e60*/  BAR.SYNC.DEFER_BLOCKING 0x1, 0x100 ;  /* 0x0044000000007b1d */ /* 0x000fe80000010000 */
[----:B------:R-:W-:Y:S02]  /*3e70*/  IMAD R40, R162, 0x2, R5 ;  /* 0x00000002a2287824 */ /* 0x000fe400078e0205 */
[----:B------:R-:W-:Y:S04]  /*3e80*/  BSSY B0, `(.L_x_69) ;  /* 0x0000009000007945 */ /* 0x000fe80003800000 */
[----:B------:R-:W-:Y:S05]  /*3e90*/  @!P0 BRA `(.L_x_70) ;  /* 0x00000000001c8947 */ /* 0x000fea0003800000 */
[----:B------:R-:W-:-:S13]  /*3ea0*/  ISETP.NE.AND P3, PT, R165, 0x3, PT ;  /* 0x00000003a500780c */ /* 0x000fda0003f65270 */
[----:B------:R-:W-:Y:S05]  /*3eb0*/  @!P3 BRA `(.L_x_71) ;  /* 0x000000000004b947 */ /* 0x000fea0003800000 */
[----:B------:R-:W-:Y:S01]  /*3ec0*/  BPT.TRAP 0x1 ;  /* 0x000000040000795c */ /* 0x000fe20000300000 */
.L_x_71:
[----:B------:R-:W-:-:S04]  /*3ed0*/  ULEA UR4, UR36, UR53, 0x3 ;  /* 0x0000003524047291 */ /* 0x000fc8000f8e183f */
[----:B------:R-:W-:-:S04]  /*3ee0*/  UIADD3 UR4, UR4, 0x60, URZ ;  /* 0x0000006004047890 */ /* 0x000fc8000fffe03f */
[----:B------:R-:W-:-:S09]  /*3ef0*/  UPRMT UR4, UR52, 0x654, UR4 ;  /* 0x0000065434047896 */ /* 0x000fd20008000004 */
[----:B------:R-:W-:Y:S03]  /*3f00*/  SYNCS.ARRIVE.TRANS64.RED.A1T0 RZ, [UR4], RZ ;  /* 0x000000ffffff79a7 */ /* 0x000fe60008100404 */
.L_x_70:
[----:B------:R-:W-:Y:S05]  /*3f10*/  BSYNC B0 ;  /* 0x0000000000007941 */ /* 0x000fea0003800000 */
.L_x_69:
[----:B------:R-:W-:Y:S01]  /*3f20*/  UIADD3 UR36, UR36, 0x1, URZ ;  /* 0x0000000124247890 */ /* 0x000fe2000fffe03f */
[----:B------:R-:W-:Y:S01]  /*3f30*/  BSSY B0, `(.L_x_72) ;  /* 0x0000038000007945 */ /* 0x000fe20003800000 */
[----:B------:R-:W-:Y:S02]  /*3f40*/  IMAD.MOV.U32 R41, RZ, RZ, RZ ;  /* 0x000000ffff297224 */ /* 0x000fe400078e00ff */
[----:B------:R-:W-:-:S04]  /*3f50*/  UISETP.NE.AND UP0, UPT, UR36, 0x4, UPT ;  /* 0x000000042400788c */ /* 0x000fc8000bf05270 */
[----:B------:R-:W-:Y:S01]  /*3f60*/  USEL UR36, UR36, URZ, UP0 ;  /* 0x0000003f24247287 */ /* 0x000fe20008000000 */
[----:B------:R-:W-:Y:S11]  /*3f70*/  @!P0 BRA `(.L_x_73) ;  /* 0x0000000000cc8947 */ /* 0x000ff60003800000 */
[----:B------:R-:W-:-:S13]  /*3f80*/  ISETP.NE.AND P3, PT, R165, 0x3, PT ;  /* 0x00000003a500780c */ /* 0x000fda0003f65270 */
[----:B------:R-:W-:Y:S05]  /*3f90*/  @!P3 BRA `(.L_x_74) ;  /* 0x000000000004b947 */ /* 0x000fea0003800000 */
[----:B------:R-:W-:Y:S01]  /*3fa0*/  BPT.TRAP 0x1 ;  /* 0x000000040000795c */ /* 0x000fe20000300000 */
.L_x_74:
[C---:B------:R-:W-:Y:S01]  /*3fb0*/  LEA R4, R12.reuse, UR53, 0x3 ;  /* 0x000000350c047c11 */ /* 0x040fe2000f8e18ff */
[----:B------:R-:W-:Y:S01]  /*3fc0*/  VIADD R43, R12, 0x1 ;  /* 0x000000010c2b7836 */ /* 0x000fe20000000000 */
[----:B------:R-:W-:Y:S01]  /*3fd0*/  SHF.L.U32 R5, RZ, 0x1f, RZ ;  /* 0x0000001fff057819 */ /* 0x000fe200000006ff */
[----:B------:R-:W-:Y:S03]  /*3fe0*/  BSSY B1, `(.L_x_75) ;  /* 0x0000004000017945 */ /* 0x000fe60003800000 */
[----:B------:R-:W1:Y:S01]  /*3ff0*/  SYNCS.PHASECHK.TRANS64.TRYWAIT P3, [R4+URZ+0x40], R5 ;  /* 0x00004005040075a7 */ /* 0x000e62000806017f */
[----:B------:R-:W-:Y:S01]  /*4000*/  ISETP.NE.AND P4, PT, R43, 0x4, PT ;  /* 0x000000042b00780c */ /* 0x000fe20003f85270 */
[----:B-1----:R-:W-:-:S12]  /*4010*/  @!P3 BRA `(.L_x_76) ;  /* 0x000000680024b947 */ /* 0x002fd80003800000 */
.L_x_239:
[----:B------:R-:W-:Y:S05]  /*4020*/  BSYNC B1 ;  /* 0x0000000000017941 */ /* 0x000fea0003800000 */
.L_x_75:
[----:B------:R-:W-:Y:S05]  /*4030*/  @P1 BRA `(.L_x_77) ;  /* 0x0000000000941947 */ /* 0x000fea0003800000 */
[----:B------:R-:W-:Y:S01]  /*4040*/  LEA R25, R12, R23, 0xd ;  /* 0x000000170c197211 */ /* 0x000fe200078e68ff */
[----:B------:R-:W-:Y:S05]  /*4050*/  WARPSYNC.ALL ;  /* 0x0000000000007948 */ /* 0x000fea0003800000 */
[----:B------:R-:W-:Y:S01]  /*4060*/  IMAD R9, R162, 0x2, R25 ;  /* 0x00000002a2097824 */ /* 0x000fe200078e0219 */
[----:B-1----:R-:W1:Y:S05]  /*4070*/  LDSM.16.M88.4 R4, [R25] ;  /* 0x000000001904783b */ /* 0x002e6a0000000200 */
[----:B------:R-:W2:Y:S01]  /*4080*/  LDSM.16.M88.4 R8, [R9] ;  /* 0x000000000908783b */ /* 0x000ea20000000200 */
[----:B-1----:R-:W-:Y:S01]  /*4090*/  SHF.L.U32 R20, R6, 0x10, RZ ;  /* 0x0000001006147819 */ /* 0x002fe200000006ff */
[----:B------:R-:W-:Y:S01]  /*40a0*/  IMAD.U32 R14, R5, 0x10000, RZ ;  /* 0x00010000050e7824 */ /* 0x000fe200078e00ff */
[C---:B------:R-:W-:Y:S01]  /*40b0*/  LOP3.LUT R32, R7.reuse, 0xffff0000, RZ, 0xc0, !PT ;  /* 0xffff000007207812 */ /* 0x040fe200078ec0ff */
[C---:B------:R-:W-:Y:S01]  /*40c0*/  IMAD.U32 R12, R4.reuse, 0x10000, RZ ;  /* 0x00010000040c7824 */ /* 0x040fe200078e00ff */
[----:B------:R-:W-:Y:S01]  /*40d0*/  LOP3.LUT R4, R4, 0xffff0000, RZ, 0xc0, !PT ;  /* 0xffff000004047812 */ /* 0x000fe200078ec0ff */
[----:B------:R-:W-:Y:S01]  /*40e0*/  IMAD.U32 R30, R7, 0x10000, RZ ;  /* 0x00010000071e7824 */ /* 0x000fe200078e00ff */
[----:B--2---:R-:W-:Y:S01]  /*40f0*/  SHF.L.U32 R44, R10, 0x10, RZ ;  /* 0x000000100a2c7819 */ /* 0x004fe200000006ff */
[----:B------:R-:W-:Y:S01]  /*4100*/  IMAD.U32 R34, R8, 0x10000, RZ ;  /* 0x0001000008227824 */ /* 0x000fe200078e00ff */
[----:B------:R-:W-:Y:S01]  /*4110*/  LOP3.LUT R26, R5, 0xffff0000, RZ, 0xc0, !PT ;  /* 0xffff0000051a7812 */ /* 0x000fe200078ec0ff */
[----:B------:R-:W-:Y:S01]  /*4120*/  IMAD.U32 R36, R9, 0x10000, RZ ;  /* 0x0001000009247824 */ /* 0x000fe200078e00ff */
[----:B------:R-:W-:Y:S01]  /*4130*/  LOP3.LUT R6, R6, 0xffff0000, RZ, 0xc0, !PT ;  /* 0xffff000006067812 */ /* 0x000fe200078ec0ff */
[----:B------:R-:W-:Y:S01]  /*4140*/  IMAD.U32 R46, R11, 0x10000, RZ ;  /* 0x000100000b2e7824 */ /* 0x000fe200078e00ff */
[----:B------:R-:W-:Y:S01]  /*4150*/  LOP3.LUT R8, R8, 0xffff0000, RZ, 0xc0, !PT ;  /* 0xffff000008087812 */ /* 0x000fe200078ec0ff */
        /* <DEDUP_REMOVED lines=19> */
.L_x_77:
[----:B------:R-:W-:Y:S02]  /*4290*/  SEL R41, RZ, 0x1, P4 ;  /* 0x00000001ff297807 */ /* 0x000fe40002000000 */
[----:B------:R-:W-:-:S07]  /*42a0*/  SEL R12, R43, RZ, P4 ;  /* 0x000000ff2b0c7207 */ /* 0x000fce0002000000 */
.L_x_73:
[----:B------:R-:W-:Y:S05]  /*42b0*/  BSYNC B0 ;  /* 0x0000000000007941 */ /* 0x000fea0003800000 */
.L_x_72:
[C-C-:B------:R-:W-:Y:S01]  /*42c0*/  FFMA R58, R158.reuse, R58, R15.reuse ;  /* 0x0000003a9e3a7223 */ /* 0x140fe2000000000f */
[C---:B------:R-:W-:Y:S01]  /*42d0*/  FFMA R59, R158.reuse, R59, R15 ;  /* 0x0000003b9e3b7223 */ /* 0x040fe2000000000f */
[C-C-:B------:R-:W-:Y:S01]  /*42e0*/  FFMA R9, R158.reuse, R64, R13.reuse ;  /* 0x000000409e097223 */ /* 0x140fe2000000000d */
[C-C-:B------:R-:W-:Y:S01]  /*42f0*/  FFMA R8, R158.reuse, R65, R13.reuse ;  /* 0x000000419e087223 */ /* 0x140fe2000000000d */
[C-C-:B------:R-:W-:Y:S01]  /*4300*/  FFMA R56, R158.reuse, R56, R13.reuse ;  /* 0x000000389e387223 */ /* 0x140fe2000000000d */
[C-C-:B------:R-:W-:Y:S01]  /*4310*/  FFMA R57, R158.reuse, R57, R13.reuse ;  /* 0x000000399e397223 */ /* 0x140fe2000000000d */
[C-C-:B------:R-:W-:Y:S01]  /*4320*/  FFMA R60, R158.reuse, R60, R13.reuse ;  /* 0x0000003c9e3c7223 */ /* 0x140fe2000000000d */
[C---:B------:R-:W-:Y:S01]  /*4330*/  FFMA R61, R158.reuse, R61, R13 ;  /* 0x0000003d9e3d7223 */ /* 0x040fe2000000000d */
        /* <DEDUP_REMOVED lines=29> */
[----:B------:R-:W-:Y:S02]  /*4510*/  F2FP.BF16.F32.PACK_AB R6, R61, R60 ;  /* 0x0000003c3d06723e */ /* 0x000fe400000010ff */
[----:B------:R-:W-:Y:S02]  /*4520*/  F2FP.BF16.F32.PACK_AB R7, R46, R7 ;  /* 0x000000072e07723e */ /* 0x000fe400000010ff */
[----:B------:R-:W-:Y:S02]  /*4530*/  F2FP.BF16.F32.PACK_AB R9, R10, R11 ;  /* 0x0000000b0a09723e */ /* 0x000fe400000010ff */
        /* <DEDUP_REMOVED lines=21> */
.L_x_79:
[----:B------:R-:W-:Y:S05]  /*4690*/  BSYNC B0 ;  /* 0x0000000000007941 */ /* 0x000fea0003800000 */
.L_x_78:
[----:B-1----:R-:W-:Y:S01]  /*46a0*/  VIADD R5, R21, 0x4200 ;  /* 0x0000420015057836 */ /* 0x002fe20000000000 */
[----:B------:R-:W-:Y:S03]  /*46b0*/  BAR.SYNC.DEFER_BLOCKING 0x1, 0x100 ;  /* 0x0044000000007b1d */ /* 0x000fe60000010000 */
[----:B------:R-:W-:-:S03]  /*46c0*/  IMAD R42, R162, 0x2, R5 ;  /* 0x00000002a22a7824 */ /* 0x000fc600078e0205 */
[----:B------:R-:W-:Y:S04]  /*46d0*/  BSSY B0, `(.L_x_80) ;  /* 0x0000009000007945 */ /* 0x000fe80003800000 */
[----:B------:R-:W-:Y:S05]  /*46e0*/  @!P0 BRA `(.L_x_81) ;  /* 0x00000000001c8947 */ /* 0x000fea0003800000 */
[----:B------:R-:W-:-:S13]  /*46f0*/  ISETP.NE.AND P3, PT, R165, 0x3, PT ;  /* 0x00000003a500780c */ /* 0x000fda0003f65270 */
[----:B------:R-:W-:Y:S05]  /*4700*/  @!P3 BRA `(.L_x_82) ;  /* 0x000000000004b947 */ /* 0x000fea0003800000 */
[----:B------:R-:W-:Y:S01]  /*4710*/  BPT.TRAP 0x1 ;  /* 0x000000040000795c */ /* 0x000fe20000300000 */
.L_x_82:
[----:B------:R-:W-:-:S04]  /*4720*/  ULEA UR4, UR36, UR53, 0x3 ;  /* 0x0000003524047291 */ /* 0x000fc8000f8e183f */
[----:B------:R-:W-:-:S04]  /*4730*/  UIADD3 UR4, UR4, 0x60, URZ ;  /* 0x0000006004047890 */ /* 0x000fc8000fffe03f */
[----:B------:R-:W-:-:S09]  /*4740*/  UPRMT UR4, UR52, 0x654, UR4 ;  /* 0x0000065434047896 */ /* 0x000fd20008000004 */
[----:B------:R-:W-:Y:S03]  /*4750*/  SYNCS.ARRIVE.TRANS64.RED.A1T0 RZ, [UR4], RZ ;  /* 0x000000ffffff79a7 */ /* 0x000fe60008100404 */
.L_x_81:
[----:B------:R-:W-:Y:S05]  /*4760*/  BSYNC B0 ;  /* 0x0000000000007941 */ /* 0x000fea0003800000 */
.L_x_80:
[----:B------:R-:W-:Y:S01]  /*4770*/  UIADD3 UR4, UR36, 0x1, URZ ;  /* 0x0000000124047890 */ /* 0x000fe2000fffe03f */
[----:B------:R-:W-:Y:S03]  /*4780*/  BSSY B0, `(.L_x_83) ;  /* 0x0000038000007945 */ /* 0x000fe60003800000 */
[----:B------:R-:W-:-:S04]  /*4790*/  UISETP.NE.AND UP0, UPT, UR4, 0x4, UPT ;  /* 0x000000040400788c */ /* 0x000fc8000bf05270 */
[----:B------:R-:W-:Y:S01]  /*47a0*/  USEL UR8, UR4, URZ, UP0 ;  /* 0x0000003f04087287 */ /* 0x000fe20008000000 */
[----:B------:R-:W-:Y:S11]  /*47b0*/  @!P0 BRA `(.L_x_84) ;  /* 0x0000000000d08947 */ /* 0x000ff60003800000 */
[----:B------:R-:W-:-:S13]  /*47c0*/  ISETP.NE.AND P3, PT, R165, 0x3, PT ;  /* 0x00000003a500780c */ /* 0x000fda0003f65270 */
[----:B------:R-:W-:Y:S05]  /*47d0*/  @!P3 BRA `(.L_x_85) ;  /* 0x000000000004b947 */ /* 0x000fea0003800000 */
[----:B------:R-:W-:Y:S01]  /*47e0*/  BPT.TRAP 0x1 ;  /* 0x000000040000795c */ /* 0x000fe20000300000 */
.L_x_85:
[C---:B------:R-:W-:Y:S01]  /*47f0*/  LEA R5, R12.reuse, UR53, 0x3 ;  /* 0x000000350c057c11 */ /* 0x040fe2000f8e18ff */
[----:B------:R-:W-:Y:S01]  /*4800*/  BSSY B1, `(.L_x_86) ;  /* 0x0000007000017945 */ /* 0x000fe20003800000 */
[----:B------:R-:W-:Y:S02]  /*4810*/  SHF.L.U32 R4, R41, 0x1f, RZ ;  /* 0x0000001f29047819 */ /* 0x000fe400000006ff */
[----:B------:R-:W-:Y:S02]  /*4820*/  IADD3 R43, R12, 0x1, RZ ;  /* 0x000000010c2b7810 */ /* 0x000fe40007ffe0ff */
[----:B------:R-:W1:Y:S02]  /*4830*/  SYNCS.PHASECHK.TRANS64.TRYWAIT P3, [R5+URZ+0x40], R4 ;  /* 0x00004004050075a7 */ /* 0x000e64000806017f */
[----:B------:R-:W-:-:S04]  /*4840*/  ISETP.NE.AND P4, PT, R43, 0x4, PT ;  /* 0x000000042b00780c */ /* 0x000fc80003f85270 */
[----:B------:R-:W-:Y:S01]  /*4850*/  SEL R52, RZ, 0x1, P4 ;  /* 0x00000001ff347807 */ /* 0x000fe20002000000 */
[----:B-1----:R-:W-:Y:S08]  /*4860*/  @!P3 BRA `(.L_x_87) ;  /* 0x000000600024b947 */ /* 0x002ff00003800000 */
.L_x_240:
[----:B------:R-:W-:Y:S05]  /*4870*/  BSYNC B1 ;  /* 0x0000000000017941 */ /* 0x000fea0003800000 */
.L_x_86:
        /* <DEDUP_REMOVED lines=38> */
.L_x_88:
[----:B------:R-:W-:Y:S02]  /*4ae0*/  LOP3.LUT R41, R41, R52, RZ, 0x3c, !PT ;  /* 0x0000003429297212 */ /* 0x000fe400078e3cff */
[----:B------:R-:W-:-:S07]  /*4af0*/  SEL R12, R43, RZ, P4 ;  /* 0x000000ff2b0c7207 */ /* 0x000fce0002000000 */
.L_x_84:
[----:B------:R-:W-:Y:S05]  /*4b00*/  BSYNC B0 ;  /* 0x0000000000007941 */ /* 0x000fea0003800000 */
.L_x_83:
        /* <DEDUP_REMOVED lines=61> */
.L_x_90:
[----:B------:R-:W-:Y:S05]  /*4ee0*/  BSYNC B0 ;  /* 0x0000000000007941 */ /* 0x000fea0003800000 */
.L_x_89:
[----:B-1----:R-:W-:Y:S01]  /*4ef0*/  VIADD R39, R21, 0x6200 ;  /* 0x0000620015277836 */ /* 0x002fe20000000000 */
[----:B------:R-:W-:Y:S04]  /*4f00*/  BAR.SYNC.DEFER_BLOCKING 0x1, 0x100 ;  /* 0x0044000000007b1d */ /* 0x000fe80000010000 */
[----:B------:R-:W-:Y:S02]  /*4f10*/  LEA R39, R162, R39, 0x1 ;  /* 0x00000027a2277211 */ /* 0x000fe400078e08ff */
[----:B------:R-:W-:Y:S04]  /*4f20*/  BSSY B0, `(.L_x_91) ;  /* 0x0000009000007945 */ /* 0x000fe80003800000 */
[----:B------:R-:W-:Y:S05]  /*4f30*/  @!P0 BRA `(.L_x_92) ;  /* 0x00000000001c8947 */ /* 0x000fea0003800000 */
[----:B------:R-:W-:-:S13]  /*4f40*/  ISETP.NE.AND P3, PT, R165, 0x3, PT ;  /* 0x00000003a500780c */ /* 0x000fda0003f65270 */
[----:B------:R-:W-:Y:S05]  /*4f50*/  @!P3 BRA `(.L_x_93) ;  /* 0x000000000004b947 */ /* 0x000fea0003800000 */
[----:B------:R-:W-:Y:S01]  /*4f60*/  BPT.TRAP 0x1 ;  /* 0x000000040000795c */ /* 0x000fe20000300000 */
.L_x_93:
[----:B------:R-:W-:-:S04]  /*4f70*/  ULEA UR4, UR8, UR53, 0x3 ;  /* 0x0000003508047291 */ /* 0x000fc8000f8e183f */
[----:B------:R-:W-:-:S04]  /*4f80*/  UIADD3 UR4, UR4, 0x60, URZ ;  /* 0x0000006004047890 */ /* 0x000fc8000fffe03f */
[----:B------:R-:W-:-:S09]  /*4f90*/  UPRMT UR4, UR52, 0x654, UR4 ;  /* 0x0000065434047896 */ /* 0x000fd20008000004 */
[----:B------:R-:W-:Y:S03]  /*4fa0*/  SYNCS.ARRIVE.TRANS64.RED.A1T0 RZ, [UR4], RZ ;  /* 0x000000ffffff79a7 */ /* 0x000fe60008100404 */
.L_x_92:
[----:B------:R-:W-:Y:S05]  /*4fb0*/  BSYNC B0 ;  /* 0x0000000000007941 */ /* 0x000fea0003800000 */
.L_x_91:
        /* <DEDUP_REMOVED lines=8> */
.L_x_96:
[C---:B------:R-:W-:Y:S01]  /*5040*/  LEA R4, R12.reuse, UR53, 0x3 ;  /* 0x000000350c047c11 */ /* 0x040fe2000f8e18ff */
[----:B------:R-:W-:Y:S01]  /*5050*/  VIADD R43, R12, 0x1 ;  /* 0x000000010c2b7836 */ /* 0x000fe20000000000 */
[----:B------:R-:W-:Y:S01]  /*5060*/  SHF.L.U32 R5, R41, 0x1f, RZ ;  /* 0x0000001f29057819 */ /* 0x000fe200000006ff */
[----:B------:R-:W-:Y:S03]  /*5070*/  BSSY B1, `(.L_x_97) ;  /* 0x0000005000017945 */ /* 0x000fe60003800000 */
[----:B------:R-:W1:Y:S01]  /*5080*/  SYNCS.PHASECHK.TRANS64.TRYWAIT P3, [R4+URZ+0x40], R5 ;  /* 0x00004005040075a7 */ /* 0x000e62000806017f */
[----:B------:R-:W-:-:S04]  /*5090*/  ISETP.NE.AND P4, PT, R43, 0x4, PT ;  /* 0x000000042b00780c */ /* 0x000fc80003f85270 */
[----:B------:R-:W-:Y:S01]  /*50a0*/  SEL R52, RZ, 0x1, P4 ;  /* 0x00000001ff347807 */ /* 0x000fe20002000000 */
[----:B-1----:R-:W-:Y:S08]  /*50b0*/  @!P3 BRA `(.L_x_98) ;  /* 0x000000580024b947 */ /* 0x002ff00003800000 */
.L_x_241:
[----:B------:R-:W-:Y:S05]  /*50c0*/  BSYNC B1 ;  /* 0x0000000000017941 */ /* 0x000fea0003800000 */
.L_x_97:
[----:B------:R-:W-:Y:S05]  /*50d0*/  @P1 BRA `(.L_x_99) ;  /* 0x0000000000941947 */ /* 0x000fea0003800000 */
[----:B------:R-:W-:Y:S01]  /*50e0*/  IMAD R25, R12, 0x2000, R23 ;  /* 0x000020000c197824 */ /* 0x000fe200078e0217 */
[----:B------:R-:W-:Y:S05]  /*50f0*/  WARPSYNC.ALL ;  /* 0x0000000000007948 */ /* 0x000fea0003800000 */
[----:B-1----:R-:W-:Y:S01]  /*5100*/  IMAD R5, R162, 0x2, R25 ;  /* 0x00000002a2057824 */ /* 0x002fe200078e0219 */
[----:B------:R-:W1:Y:S05]  /*5110*/  LDSM.16.M88.4 R8, [R25] ;  /* 0x000000001908783b */ /* 0x000e6a0000000200 */
[----:B------:R-:W2:Y:S01]  /*5120*/  LDSM.16.M88.4 R4, [R5] ;  /* 0x000000000504783b */ /* 0x000ea20000000200 */
[----:B-1----:R-:W-:Y:S01]  /*5130*/  IMAD.U32 R14, R9, 0x10000, RZ ;  /* 0x00010000090e7824 */ /* 0x002fe200078e00ff */
[C---:B------:R-:W-:Y:S01]  /*5140*/  LOP3.LUT R32, R11.reuse, 0xffff0000, RZ, 0xc0, !PT ;  /* 0xffff00000b207812 */ /* 0x040fe200078ec0ff */
[----:B------:R-:W-:Y:S01]  /*5150*/  IMAD.U32 R20, R10, 0x10000, RZ ;  /* 0x000100000a147824 */ /* 0x000fe200078e00ff */
[----:B------:R-:W-:Y:S01]  /*5160*/  SHF.L.U32 R12, R8, 0x10, RZ ;  /* 0x00000010080c7819 */ /* 0x000fe200000006ff */
        /* <DEDUP_REMOVED lines=28> */
.L_x_99:
[----:B------:R-:W-:Y:S02]  /*5330*/  LOP3.LUT R41, R41, R52, RZ, 0x3c, !PT ;  /* 0x0000003429297212 */ /* 0x000fe400078e3cff */
[----:B------:R-:W-:-:S07]  /*5340*/  SEL R12, R43, RZ, P4 ;  /* 0x000000ff2b0c7207 */ /* 0x000fce0002000000 */
.L_x_95:
[----:B------:R-:W-:Y:S05]  /*5350*/  BSYNC B0 ;  /* 0x0000000000007941 */ /* 0x000fea0003800000 */
.L_x_94:
        /* <DEDUP_REMOVED lines=43> */
[----:B------:R1:W-:Y:S01]  /*5610*/  STSM.16.M88.4 [R38], R8 ;  /* 0x0000000826007844 */ /* 0x0003e20000000200 */
        /* <DEDUP_REMOVED lines=17> */
.L_x_101:
[----:B------:R-:W-:Y:S05]  /*5730*/  BSYNC B0 ;  /* 0x0000000000007941 */ /* 0x000fea0003800000 */
.L_x_100:
[----:B------:R-:W-:Y:S06]  /*5740*/  BAR.SYNC.DEFER_BLOCKING 0x1, 0x100 ;  /* 0x0044000000007b1d */ /* 0x000fec0000010000 */
[----:B------:R-:W-:Y:S04]  /*5750*/  BSSY B0, `(.L_x_102) ;  /* 0x0000009000007945 */ /* 0x000fe80003800000 */
[----:B------:R-:W-:Y:S05]  /*5760*/  @!P0 BRA `(.L_x_103) ;  /* 0x00000000001c8947 */ /* 0x000fea0003800000 */
[----:B------:R-:W-:-:S13]  /*5770*/  ISETP.NE.AND P3, PT, R165, 0x3, PT ;  /* 0x00000003a500780c */ /* 0x000fda0003f65270 */
[----:B------:R-:W-:Y:S05]  /*5780*/  @!P3 BRA `(.L_x_104) ;  /* 0x000000000004b947 */ /* 0x000fea0003800000 */
[----:B------:R-:W-:Y:S01]  /*5790*/  BPT.TRAP 0x1 ;  /* 0x000000040000795c */ /* 0x000fe20000300000 */
.L_x_104:
[----:B------:R-:W-:-:S04]  /*57a0*/  ULEA UR4, UR8, UR53, 0x3 ;  /* 0x0000003508047291 */ /* 0x000fc8000f8e183f */
[----:B------:R-:W-:-:S04]  /*57b0*/  UIADD3 UR4, UR4, 0x60, URZ ;  /* 0x0000006004047890 */ /* 0x000fc8000fffe03f */
[----:B------:R-:W-:-:S09]  /*57c0*/  UPRMT UR4, UR52, 0x654, UR4 ;  /* 0x0000065434047896 */ /* 0x000fd20008000004 */
[----:B------:R-:W-:Y:S03]  /*57d0*/  SYNCS.ARRIVE.TRANS64.RED.A1T0 RZ, [UR4], RZ ;  /* 0x000000ffffff79a7 */ /* 0x000fe60008100404 */
.L_x_103:
[----:B------:R-:W-:Y:S05]  /*57e0*/  BSYNC B0 ;  /* 0x0000000000007941 */ /* 0x000fea0003800000 */
.L_x_102:
        /* <DEDUP_REMOVED lines=8> */
.L_x_107:
[C---:B-1----:R-:W-:Y:S01]  /*5870*/  LEA R4, R12.reuse, UR53, 0x3 ;  /* 0x000000350c047c11 */ /* 0x042fe2000f8e18ff */
[----:B------:R-:W-:Y:S01]  /*5880*/  BSSY B1, `(.L_x_108) ;  /* 0x0000007000017945 */ /* 0x000fe20003800000 */
[----:B------:R-:W-:Y:S02]  /*5890*/  SHF.L.U32 R5, R41, 0x1f, RZ ;  /* 0x0000001f29057819 */ /* 0x000fe400000006ff */
[----:B------:R-:W-:Y:S02]  /*58a0*/  IADD3 R43, R12, 0x1, RZ ;  /* 0x000000010c2b7810 */ /* 0x000fe40007ffe0ff */
[----:B------:R-:W1:Y:S02]  /*58b0*/  SYNCS.PHASECHK.TRANS64.TRYWAIT P3, [R4+URZ+0x40], R5 ;  /* 0x00004005040075a7 */ /* 0x000e64000806017f */
[----:B------:R-:W-:-:S04]  /*58c0*/  ISETP.NE.AND P4, PT, R43, 0x4, PT ;  /* 0x000000042b00780c */ /* 0x000fc80003f85270 */
[----:B------:R-:W-:Y:S01]  /*58d0*/  SEL R50, RZ, 0x1, P4 ;  /* 0x00000001ff327807 */ /* 0x000fe20002000000 */
[----:B-1----:R-:W-:Y:S08]  /*58e0*/  @!P3 BRA `(.L_x_109) ;  /* 0x00000050002cb947 */ /* 0x002ff00003800000 */
.L_x_242:
[----:B------:R-:W-:Y:S05]  /*58f0*/  BSYNC B1 ;  /* 0x0000000000017941 */ /* 0x000fea0003800000 */
.L_x_108:
[----:B------:R-:W-:Y:S05]  /*5900*/  @P1 BRA `(.L_x_110) ;  /* 0x0000000000941947 */ /* 0x000fea0003800000 */
[----:B------:R-:W-:Y:S01]  /*5910*/  IMAD R25, R12, 0x2000, R23 ;  /* 0x000020000c197824 */ /* 0x000fe200078e0217 */
[----:B------:R-:W-:Y:S05]  /*5920*/  WARPSYNC.ALL ;  /* 0x0000000000007948 */ /* 0x000fea0003800000 */
[----:B-1----:R-:W-:Y:S01]  /*5930*/  IMAD R5, R162, 0x2, R25 ;  /* 0x00000002a2057824 */ /* 0x002fe200078e0219 */
[----:B------:R-:W1:Y:S05]  /*5940*/  LDSM.16.M88.4 R8, [R25] ;  /* 0x000000001908783b */ /* 0x000e6a0000000200 */
        /* <DEDUP_REMOVED lines=33> */
.L_x_110:
[----:B------:R-:W-:Y:S02]  /*5b60*/  LOP3.LUT R41, R41, R50, RZ, 0x3c, !PT ;  /* 0x0000003229297212 */ /* 0x000fe400078e3cff */
[----:B------:R-:W-:-:S07]  /*5b70*/  SEL R12, R43, RZ, P4 ;  /* 0x000000ff2b0c7207 */ /* 0x000fce0002000000 */
.L_x_106:
[----:B------:R-:W-:Y:S05]  /*5b80*/  BSYNC B0 ;  /* 0x0000000000007941 */ /* 0x000fea0003800000 */
.L_x_105:
[C-C-:B------:R-:W-:Y:S01]  /*5b90*/  FFMA R106, R158.reuse, R106, R15.reuse ;  /* 0x0000006a9e6a7223 */ /* 0x140fe2000000000f */
[C---:B------:R-:W-:Y:S01]  /*5ba0*/  FFMA R107, R158.reuse, R107, R15 ;  /* 0x0000006b9e6b7223 */ /* 0x040fe2000000000f */
[C-C-:B-1----:R-:W-:Y:S01]  /*5bb0*/  FFMA R9, R158.reuse, R112, R13.reuse ;  /* 0x000000709e097223 */ /* 0x142fe2000000000d */
        /* <DEDUP_REMOVED lines=58> */
.L_x_112:
[----:B------:R-:W-:Y:S05]  /*5f60*/  BSYNC B0 ;  /* 0x0000000000007941 */ /* 0x000fea0003800000 */
.L_x_111:
[----:B------:R-:W-:Y:S06]  /*5f70*/  BAR.SYNC.DEFER_BLOCKING 0x1, 0x100 ;  /* 0x0044000000007b1d */ /* 0x000fec0000010000 */
[----:B------:R-:W-:Y:S04]  /*5f80*/  BSSY B0, `(.L_x_113) ;  /* 0x0000009000007945 */ /* 0x000fe80003800000 */
[----:B------:R-:W-:Y:S05]  /*5f90*/  @!P0 BRA `(.L_x_114) ;  /* 0x00000000001c8947 */ /* 0x000fea0003800000 */
[----:B------:R-:W-:-:S13]  /*5fa0*/  ISETP.NE.AND P3, PT, R165, 0x3, PT ;  /* 0x00000003a500780c */ /* 0x000fda0003f65270 */
[----:B------:R-:W-:Y:S05]  /*5fb0*/  @!P3 BRA `(.L_x_115) ;  /* 0x000000000004b947 */ /* 0x000fea0003800000 */
[----:B------:R-:W-:Y:S01]  /*5fc0*/  BPT.TRAP 0x1 ;  /* 0x000000040000795c */ /* 0x000fe20000300000 */
.L_x_115:
[----:B------:R-:W-:-:S04]  /*5fd0*/  ULEA UR4, UR8, UR53, 0x3 ;  /* 0x0000003508047291 */ /* 0x000fc8000f8e183f */
[----:B------:R-:W-:-:S04]  /*5fe0*/  UIADD3 UR4, UR4, 0x60, URZ ;  /* 0x0000006004047890 */ /* 0x000fc8000fffe03f */
[----:B------:R-:W-:-:S09]  /*5ff0*/  UPRMT UR4, UR52, 0x654, UR4 ;  /* 0x0000065434047896 */ /* 0x000fd20008000004 */
[----:B------:R-:W-:Y:S03]  /*6000*/  SYNCS.ARRIVE.TRANS64.RED.A1T0 RZ, [UR4], RZ ;  /* 0x000000ffffff79a7 */ /* 0x000fe60008100404 */
.L_x_114:
[----:B------:R-:W-:Y:S05]  /*6010*/  BSYNC B0 ;  /* 0x0000000000007941 */ /* 0x000fea0003800000 */
.L_x_113:
        /* <DEDUP_REMOVED lines=8> */
.L_x_118:
[C---:B-1----:R-:W-:Y:S01]  /*60a0*/  LEA R4, R12.reuse, UR53, 0x3 ;  /* 0x000000350c047c11 */ /* 0x042fe2000f8e18ff */
[----:B------:R-:W-:Y:S01]  /*60b0*/  VIADD R11, R12, 0x1 ;  /* 0x000000010c0b7836 */ /* 0x000fe20000000000 */
[----:B------:R-:W-:Y:S01]  /*60c0*/  SHF.L.U32 R5, R41, 0x1f, RZ ;  /* 0x0000001f29057819 */ /* 0x000fe200000006ff */
[----:B------:R-:W-:Y:S03]  /*60d0*/  BSSY B1, `(.L_x_119) ;  /* 0x0000005000017945 */ /* 0x000fe60003800000 */
[----:B------:R-:W1:Y:S01]  /*60e0*/  SYNCS.PHASECHK.TRANS64.TRYWAIT P3, [R4+URZ+0x40], R5 ;  /* 0x00004005040075a7 */ /* 0x000e62000806017f */
[----:B------:R-:W-:-:S04]  /*60f0*/  ISETP.NE.AND P4, PT, R11, 0x4, PT ;  /* 0x000000040b00780c */ /* 0x000fc80003f85270 */
[----:B------:R-:W-:Y:S01]  /*6100*/  SEL R50, RZ, 0x1, P4 ;  /* 0x00000001ff327807 */ /* 0x000fe20002000000 */
[----:B-1----:R-:W-:Y:S08]  /*6110*/  @!P3 BRA `(.L_x_120) ;  /* 0x000000480034b947 */ /* 0x002ff00003800000 */
.L_x_243:
[----:B------:R-:W-:Y:S05]  /*6120*/  BSYNC B1 ;  /* 0x0000000000017941 */ /* 0x000fea0003800000 */
.L_x_119:
[----:B------:R-:W-:Y:S05]  /*6130*/  @P1 BRA `(.L_x_121) ;  /* 0x0000000000941947 */ /* 0x000fea0003800000 */
[----:B------:R-:W-:Y:S01]  /*6140*/  LEA R9, R12, R23, 0xd ;  /* 0x000000170c097211 */ /* 0x000fe200078e68ff */
[----:B------:R-:W-:Y:S05]  /*6150*/  WARPSYNC.ALL ;  /* 0x0000000000007948 */ /* 0x000fea0003800000 */
[----:B------:R-:W-:Y:S01]  /*6160*/  IMAD R28, R162, 0x2, R9 ;  /* 0x00000002a21c7824 */ /* 0x000fe200078e0209 */
[----:B-1----:R-:W1:Y:S05]  /*6170*/  LDSM.16.M88.4 R4, [R9] ;  /* 0x000000000904783b */ /* 0x002e6a0000000200 */
[----:B------:R-:W2:Y:S01]  /*6180*/  LDSM.16.M88.4 R28, [R28] ;  /* 0x000000001c1c783b */ /* 0x000ea20000000200 */
[----:B-1----:R-:W-:Y:S01]  /*6190*/  IMAD.U32 R8, R4, 0x10000, RZ ;  /* 0x0001000004087824 */ /* 0x002fe200078e00ff */
[----:B------:R-:W-:Y:S01]  /*61a0*/  SHF.L.U32 R12, R6, 0x10, RZ ;  /* 0x00000010060c7819 */ /* 0x000fe200000006ff */
        /* <DEDUP_REMOVED lines=13> */
[----:B------:R-:W-:Y:S01]  /*6280*/  SHF.L.U32 R40, R30, 0x10, RZ ;  /* 0x000000101e287819 */ /* 0x000fe200000006ff */
        /* <DEDUP_REMOVED lines=16> */
.L_x_121:
[----:B------:R-:W-:Y:S02]  /*6390*/  LOP3.LUT R41, R41, R50, RZ, 0x3c, !PT ;  /* 0x0000003229297212 */ /* 0x000fe400078e3cff */
[----:B------:R-:W-:-:S07]  /*63a0*/  SEL R12, R11, RZ, P4 ;  /* 0x000000ff0b0c7207 */ /* 0x000fce0002000000 */
.L_x_117:
[----:B------:R-:W-:Y:S05]  /*63b0*/  BSYNC B0 ;  /* 0x0000000000007941 */ /* 0x000fea0003800000 */
.L_x_116:
        /* <DEDUP_REMOVED lines=61> */
.L_x_123:
[----:B------:R-:W-:Y:S05]  /*6790*/  BSYNC B0 ;  /* 0x0000000000007941 */ /* 0x000fea0003800000 */
.L_x_122:
[----:B------:R-:W-:Y:S06]  /*67a0*/  BAR.SYNC.DEFER_BLOCKING 0x1, 0x100 ;  /* 0x0044000000007b1d */ /* 0x000fec0000010000 */
[----:B------:R-:W-:Y:S04]  /*67b0*/  BSSY B0, `(.L_x_124) ;  /* 0x0000009000007945 */ /* 0x000fe80003800000 */
[----:B------:R-:W-:Y:S05]  /*67c0*/  @!P0 BRA `(.L_x_125) ;  /* 0x00000000001c8947 */ /* 0x000fea0003800000 */
[----:B------:R-:W-:-:S13]  /*67d0*/  ISETP.NE.AND P3, PT, R165, 0x3, PT ;  /* 0x00000003a500780c */ /* 0x000fda0003f65270 */
[----:B------:R-:W-:Y:S05]  /*67e0*/  @!P3 BRA `(.L_x_126) ;  /* 0x000000000004b947 */ /* 0x000fea0003800000 */
[----:B------:R-:W-:Y:S01]  /*67f0*/  BPT.TRAP 0x1 ;  /* 0x000000040000795c */ /* 0x000fe20000300000 */
.L_x_126:
[----:B------:R-:W-:-:S04]  /*6800*/  ULEA UR4, UR8, UR53, 0x3 ;  /* 0x0000003508047291 */ /* 0x000fc8000f8e183f */
[----:B------:R-:W-:-:S04]  /*6810*/  UIADD3 UR4, UR4, 0x60, URZ ;  /* 0x0000006004047890 */ /* 0x000fc8000fffe03f */
[----:B------:R-:W-:-:S09]  /*6820*/  UPRMT UR4, UR52, 0x654, UR4 ;  /* 0x0000065434047896 */ /* 0x000fd20008000004 */
[----:B------:R-:W-:Y:S03]  /*6830*/  SYNCS.ARRIVE.TRANS64.RED.A1T0 RZ, [UR4], RZ ;  /* 0x000000ffffff79a7 */ /* 0x000fe60008100404 */
.L_x_125:
[----:B------:R-:W-:Y:S05]  /*6840*/  BSYNC B0 ;  /* 0x0000000000007941 */ /* 0x000fea0003800000 */
.L_x_124:
        /* <DEDUP_REMOVED lines=8> */
.L_x_129:
[----:B------:R-:W-:Y:S01]  /*68d0*/  SHF.L.U32 R41, R41, 0x1f, RZ ;  /* 0x0000001f29297819 */ /* 0x000fe200000006ff */
[----:B------:R-:W-:Y:S01]  /*68e0*/  BSSY B1, `(.L_x_130) ;  /* 0x0000004000017945 */ /* 0x000fe20003800000 */
[----:B-1----:R-:W-:-:S04]  /*68f0*/  LEA R4, R12, UR53, 0x3 ;  /* 0x000000350c047c11 */ /* 0x002fc8000f8e18ff */
[----:B------:R-:W1:Y:S02]  /*6900*/  SYNCS.PHASECHK.TRANS64.TRYWAIT P3, [R4+URZ+0x40], R41 ;  /* 0x00004029040075a7 */ /* 0x000e64000806017f */
[----:B-1----:R-:W-:Y:S05]  /*6910*/  @!P3 BRA `(.L_x_131) ;  /* 0x000000400048b947 */ /* 0x002fea0003800000 */
.L_x_244:
[----:B------:R-:W-:Y:S05]  /*6920*/  BSYNC B1 ;  /* 0x0000000000017941 */ /* 0x000fea0003800000 */
.L_x_130:
[----:B------:R-:W-:Y:S05]  /*6930*/  @P1 BRA `(.L_x_128) ;  /* 0x0000000000941947 */ /* 0x000fea0003800000 */
[----:B------:R-:W-:Y:S01]  /*6940*/  IMAD R23, R12, 0x2000, R23 ;  /* 0x000020000c177824 */ /* 0x000fe200078e0217 */
[----:B------:R-:W-:Y:S05]  /*6950*/  WARPSYNC.ALL ;  /* 0x0000000000007948 */ /* 0x000fea0003800000 */
[----:B-1----:R-:W-:Y:S01]  /*6960*/  IMAD R4, R162, 0x2, R23 ;  /* 0x00000002a2047824 */ /* 0x002fe200078e0217 */
[----:B------:R-:W1:Y:S05]  /*6970*/  LDSM.16.M88.4 R8, [R23] ;  /* 0x000000001708783b */ /* 0x000e6a0000000200 */
[----:B------:R-:W2:Y:S01]  /*6980*/  LDSM.16.M88.4 R4, [R4] ;  /* 0x000000000404783b */ /* 0x000ea20000000200 */
[C---:B-1----:R-:W-:Y:S01]  /*6990*/  IMAD.U32 R12, R10.reuse, 0x10000, RZ ;  /* 0x000100000a0c7824 */ /* 0x042fe200078e00ff */
[----:B------:R-:W-:Y:S01]  /*69a0*/  LOP3.LUT R26, R9, 0xffff0000, RZ, 0xc0, !PT ;  /* 0xffff0000091a7812 */ /* 0x000fe200078ec0ff */
[----:B------:R-:W-:Y:S01]  /*69b0*/  IMAD.U32 R20, R11, 0x10000, RZ ;  /* 0x000100000b147824 */ /* 0x000fe200078e00ff */
[----:B------:R-:W-:Y:S01]  /*69c0*/  LOP3.LUT R10, R10, 0xffff0000, RZ, 0xc0, !PT ;  /* 0xffff00000a0a7812 */ /* 0x000fe200078ec0ff */
[-C--:B------:R-:W-:Y:S01]  /*69d0*/  FMUL R25, R12, R163.reuse ;  /* 0x000000a30c197220 */ /* 0x080fe20000400000 */
[----:B--2---:R-:W-:Y:S01]  /*69e0*/  LOP3.LUT R32, R4, 0xffff0000, RZ, 0xc0, !PT ;  /* 0xffff000004207812 */ /* 0x004fe200078ec0ff */
[C---:B------:R-:W-:Y:S01]  /*69f0*/  IMAD.U32 R40, R6.reuse, 0x10000, RZ ;  /* 0x0001000006287824 */ /* 0x040fe200078e00ff */
[----:B------:R-:W-:Y:S01]  /*6a00*/  LOP3.LUT R42, R6, 0xffff0000, RZ, 0xc0, !PT ;  /* 0xffff0000062a7812 */ /* 0x000fe200078ec0ff */
[----:B------:R-:W-:Y:S01]  /*6a10*/  IMAD.U32 R30, R4, 0x10000, RZ ;  /* 0x00010000041e7824 */ /* 0x000fe200078e00ff */
[----:B------:R-:W-:Y:S01]  /*6a20*/  SHF.L.U32 R6, R8, 0x10, RZ ;  /* 0x0000001008067819 */ /* 0x000fe200000006ff */
[----:B------:R-:W-:Y:S01]  /*6a30*/  IMAD.U32 R34, R5, 0x10000, RZ ;  /* 0x0001000005227824 */ /* 0x000fe200078e00ff */
[----:B------:R-:W-:Y:S01]  /*6a40*/  SHF.L.U32 R36, R7, 0x10, RZ ;  /* 0x0000001007247819 */ /* 0x000fe200000006ff */
        /* <DEDUP_REMOVED lines=20> */
.L_x_128:
[----:B------:R-:W-:Y:S05]  /*6b90*/  BSYNC B0 ;  /* 0x0000000000007941 */ /* 0x000fea0003800000 */
.L_x_127:
[C-C-:B------:R-:W-:Y:S01]  /*6ba0*/  FFMA R136, R158.reuse, R136, R13.reuse ;  /* 0x000000889e887223 */ /* 0x140fe2000000000d */
[C---:B------:R-:W-:Y:S01]  /*6bb0*/  FFMA R137, R158.reuse, R137, R13 ;  /* 0x000000899e897223 */ /* 0x040fe2000000000d */
[C-C-:B------:R-:W-:Y:S01]  /*6bc0*/  FFMA R138, R158.reuse, R138, R15.reuse ;  /* 0x0000008a9e8a7223 */ /* 0x140fe2000000000f */
[C-C-:B------:R-:W-:Y:S01]  /*6bd0*/  FFMA R139, R158.reuse, R139, R15.reuse ;  /* 0x0000008b9e8b7223 */ /* 0x140fe2000000000f */
[C-C-:B-1----:R-:W-:Y:S01]  /*6be0*/  FFMA R5, R158.reuse, R142, R15.reuse ;  /* 0x0000008e9e057223 */ /* 0x142fe2000000000f */
        /* <DEDUP_REMOVED lines=34> */
[----:B------:R-:W-:Y:S01]  /*6e10*/  F2FP.BF16.F32.PACK_AB R5, R6, R9 ;  /* 0x000000090605723e */ /* 0x000fe200000010ff */
[----:B------:R1:W-:Y:S01]  /*6e20*/  STSM.16.M88.4 [R21+0x6200], R136 ;  /* 0x0062008815007844 */ /* 0x0003e20000000200 */
[----:B------:R-:W-:Y:S02]  /*6e30*/  F2FP.BF16.F32.PACK_AB R6, R8, R11 ;  /* 0x0000000b0806723e */ /* 0x000fe400000010ff */
        /* <DEDUP_REMOVED lines=19> */
.L_x_133:
[----:B------:R-:W-:Y:S05]  /*6f70*/  BSYNC B0 ;  /* 0x0000000000007941 */ /* 0x000fea0003800000 */
.L_x_132:
[----:B------:R-:W-:Y:S06]  /*6f80*/  BAR.SYNC.DEFER_BLOCKING 0x1, 0x100 ;  /* 0x0044000000007b1d */ /* 0x000fec0000010000 */
[----:B------:R-:W-:Y:S04]  /*6f90*/  BSSY B0, `(.L_x_134) ;  /* 0x0000009000007945 */ /* 0x000fe80003800000 */
[----:B------:R-:W-:Y:S05]  /*6fa0*/  @!P0 BRA `(.L_x_135) ;  /* 0x00000000001c8947 */ /* 0x000fea0003800000 */
[----:B------:R-:W-:-:S13]  /*6fb0*/  ISETP.NE.AND P0, PT, R165, 0x3, PT ;  /* 0x00000003a500780c */ /* 0x000fda0003f05270 */
[----:B------:R-:W-:Y:S05]  /*6fc0*/  @!P0 BRA `(.L_x_136) ;  /* 0x0000000000048947 */ /* 0x000fea0003800000 */
[----:B------:R-:W-:Y:S01]  /*6fd0*/  BPT.TRAP 0x1 ;  /* 0x000000040000795c */ /* 0x000fe20000300000 */
.L_x_136:
[----:B------:R-:W-:-:S04]  /*6fe0*/  ULEA UR4, UR36, UR53, 0x3 ;  /* 0x0000003524047291 */ /* 0x000fc8000f8e183f */
[----:B------:R-:W-:-:S04]  /*6ff0*/  UIADD3 UR4, UR4, 0x60, URZ ;  /* 0x0000006004047890 */ /* 0x000fc8000fffe03f */
[----:B------:R-:W-:-:S09]  /*7000*/  UPRMT UR4, UR52, 0x654, UR4 ;  /* 0x0000065434047896 */ /* 0x000fd20008000004 */
[----:B------:R-:W-:Y:S03]  /*7010*/  SYNCS.ARRIVE.TRANS64.RED.A1T0 RZ, [UR4], RZ ;  /* 0x000000ffffff79a7 */ /* 0x000fe60008100404 */
.L_x_135:
[----:B------:R-:W-:Y:S05]  /*7020*/  BSYNC B0 ;  /* 0x0000000000007941 */ /* 0x000fea0003800000 */
.L_x_134:
[----:B------:R-:W-:Y:S01]  /*7030*/  IADD3 R16, P0, R16, UR46, RZ ;  /* 0x0000002e10107c10 */ /* 0x000fe2000ff1e0ff */
[----:B------:R-:W-:Y:S01]  /*7040*/  ULDC.64 UR4, c[0x0][0x8f8] ;  /* 0x00023e0000047ab9 */ /* 0x000fe20000000a00 */
[----:B------:R-:W-:Y:S01]  /*7050*/  UIADD3 UR36, UR36, 0x1, URZ ;  /* 0x0000000124247890 */ /* 0x000fe2000fffe03f */
[----:B-1----:R-:W-:Y:S01]  /*7060*/  PRMT R4, RZ, 0x7610, R4 ;  /* 0x00007610ff047816 */ /* 0x002fe20000000004 */
[----:B------:R-:W-:Y:S01]  /*7070*/  UMOV UR43, 0xffffffff ;  /* 0xffffffff002b7882 */ /* 0x000fe20000000000 */
[----:B------:R-:W-:Y:S01]  /*7080*/  IADD3.X R17, R17, UR39, RZ, P0, !PT ;  /* 0x0000002711117c10 */ /* 0x000fe200087fe4ff */
[----:B------:R-:W-:Y:S01]  /*7090*/  UISETP.NE.AND UP0, UPT, UR36, 0x4, UPT ;  /* 0x000000042400788c */ /* 0x000fe2000bf05270 */
[----:B------:R-:W-:Y:S01]  /*70a0*/  ISETP.GE.U32.AND P0, PT, R16, UR4, PT ;  /* 0x0000000410007c0c */ /* 0x000fe2000bf06070 */
[----:B------:R-:W-:Y:S01]  /*70b0*/  IMAD.MOV.U32 R155, RZ, RZ, -0x1 ;  /* 0xffffffffff9b7424 */ /* 0x000fe200078e00ff */
[----:B------:R-:W-:Y:S01]  /*70c0*/  MOV R156, 0xffffffff ;  /* 0xffffffff009c7802 */ /* 0x000fe20000000f00 */
[----:B------:R-:W-:Y:S01]  /*70d0*/  USEL UR36, UR36, URZ, UP0 ;  /* 0x0000003f24247287 */ /* 0x000fe20008000000 */
[----:B------:R-:W-:-:S13]  /*70e0*/  ISETP.GE.U32.AND.EX P0, PT, R17, UR5, PT, P0 ;  /* 0x0000000511007c0c */ /* 0x000fda000bf06100 */
[----:B------:R-:W-:Y:S05]  /*70f0*/  @P0 BRA `(.L_x_137) ;  /* 0x0000000400600947 */ /* 0x000fea0003800000 */
[----:B------:R-:W1:Y:S01]  /*7100*/  LDC.64 R10, c[0x0][0x8d0] ;  /* 0x00023400ff0a7b82 */ /* 0x000e620000000a00 */
[----:B------:R-:W2:Y:S01]  /*7110*/  S2R R23, SR_CTAID.X ;  /* 0x0000000000177919 */ /* 0x000ea20000002500 */
[----:B------:R-:W-:Y:S02]  /*7120*/  IMAD.MOV.U32 R8, RZ, RZ, R16 ;  /* 0x000000ffff087224 */ /* 0x000fe400078e0010 */
[----:B------:R-:W-:-:S04]  /*7130*/  IMAD.MOV.U32 R9, RZ, RZ, R17 ;  /* 0x000000ffff097224 */ /* 0x000fc800078e0011 */
[----:B------:R-:W3:Y:S08]  /*7140*/  LDC R12, c[0x0][0x8d8] ;  /* 0x00023600ff0c7b82 */ /* 0x000ef00000000800 */
[----:B------:R-:W4:Y:S01]  /*7150*/  LDC.64 R20, c[0x0][0x8c8] ;  /* 0x00023200ff147b82 */ /* 0x000f220000000a00 */
[----:B-1----:R-:W-:-:S04]  /*7160*/  ISETP.NE.U32.AND P0, PT, R10, RZ, PT ;  /* 0x000000ff0a00720c */ /* 0x002fc80003f05070 */
[----:B------:R-:W-:-:S13]  /*7170*/  ISETP.NE.AND.EX P0, PT, R11, RZ, PT, P0 ;  /* 0x000000ff0b00720c */ /* 0x000fda0003f05300 */
[----:B--234-:R-:W-:Y:S05]  /*7180*/  @!P0 BRA `(.L_x_138) ;  /* 0x0000000000288947 */ /* 0x01cfea0003800000 */
[----:B------:R-:W1:Y:S02]  /*7190*/  LDC R5, c[0x0][0x8dc] ;  /* 0x00023700ff057b82 */ /* 0x000e640000000800 */
[----:B-1----:R-:W-:-:S04]  /*71a0*/  IADD3 R9, P0, R16, R5, RZ ;  /* 0x0000000510097210 */ /* 0x002fc80007f1e0ff */
        /* <DEDUP_REMOVED lines=8> */
.L_x_138:
[----:B------:R-:W1:Y:S01]  /*7230*/  S2R R24, SR_CTAID.Y ;  /* 0x0000000000187919 */ /* 0x000e620000002600 */
[-CC-:B------:R-:W-:Y:S01]  /*7240*/  SHF.R.U64 R31, R8, R12.reuse, R9.reuse ;  /* 0x0000000c081f7219 */ /* 0x180fe20000001209 */
[----:B------:R-:W2:Y:S01]  /*7250*/  LDC.64 R14, c[0x0][0x8e8] ;  /* 0x00023a00ff0e7b82 */ /* 0x000ea20000000a00 */
[----:B------:R-:W-:Y:S01]  /*7260*/  SHF.R.U32.HI R4, RZ, R12, R9 ;  /* 0x0000000cff047219 */ /* 0x000fe20000011609 */
[----:B------:R-:W-:Y:S01]  /*7270*/  ULDC UR4, c[0x0][0x150] ;  /* 0x0000540000047ab9 */ /* 0x000fe20000000800 */
[----:B------:R-:W-:Y:S01]  /*7280*/  IADD3 R7, P0, RZ, -R31, RZ ;  /* 0x8000001fff077210 */ /* 0x000fe20007f1e0ff */
[----:B------:R-:W-:Y:S01]  /*7290*/  IMAD.MOV.U32 R11, RZ, RZ, -0x1 ;  /* 0xffffffffff0b7424 */ /* 0x000fe200078e00ff */
[----:B------:R-:W-:-:S03]  /*72a0*/  I2FP.F32.U32 R9, R23 ;  /* 0x0000001700097245 */ /* 0x000fc60000201000 */
[----:B------:R-:W3:Y:S01]  /*72b0*/  LDC R8, c[0x0][0x8c0] ;  /* 0x00023000ff087b82 */ /* 0x000ee20000000800 */
[----:B------:R-:W-:Y:S02]  /*72c0*/  IMAD.X R5, RZ, RZ, ~R4, P0 ;  /* 0x000000ffff057224 */ /* 0x000fe400000e0e04 */
[----:B------:R-:W-:Y:S01]  /*72d0*/  FMUL R9, R9, UR4 ;  /* 0x0000000409097c20 */ /* 0x000fe20008400000 */
[----:B------:R-:W-:Y:S01]  /*72e0*/  ULDC UR4, c[0x0][0x154] ;  /* 0x0000550000047ab9 */ /* 0x000fe20000000800 */
[-C--:B------:R-:W-:Y:S02]  /*72f0*/  IMAD R6, R5, R20.reuse, RZ ;  /* 0x0000001405067224 */ /* 0x080fe400078e02ff */
[C---:B------:R-:W-:Y:S01]  /*7300*/  IMAD.WIDE.U32 R4, R7.reuse, R20, R16 ;  /* 0x0000001407047225 */ /* 0x040fe200078e0010 */
[----:B------:R-:W4:Y:S01]  /*7310*/  LDC R26, c[0x0][0x900] ;  /* 0x00024000ff1a7b82 */ /* 0x000f220000000800 */
[----:B------:R-:W5:Y:S02]  /*7320*/  F2I.U32.TRUNC.NTZ R9, R9 ;  /* 0x0000000900097305 */ /* 0x000f64000020f000 */
[----:B------:R-:W-:-:S05]  /*7330*/  IMAD R7, R7, R21, R6 ;  /* 0x0000001507077224 */ /* 0x000fca00078e0206 */
[----:B------:R-:W4:Y:S01]  /*7340*/  LDC R20, c[0x0][0x8b0] ;  /* 0x00022c00ff147b82 */ /* 0x000f220000000800 */
[----:B------:R-:W-:Y:S02]  /*7350*/  IADD3 R5, R5, R7, RZ ;  /* 0x0000000705057210 */ /* 0x000fe40007ffe0ff */
[----:B--2---:R-:W-:-:S04]  /*7360*/  ISETP.NE.U32.AND P0, PT, R14, RZ, PT ;  /* 0x000000ff0e00720c */ /* 0x004fc80003f05070 */
[----:B------:R-:W-:Y:S01]  /*7370*/  ISETP.NE.AND.EX P0, PT, R15, RZ, PT, P0 ;  /* 0x000000ff0f00720c */ /* 0x000fe20003f05300 */
[----:B------:R-:W2:Y:S01]  /*7380*/  LDC R6, c[0x0][0x144] ;  /* 0x00005100ff067b82 */ /* 0x000ea20000000800 */
[----:B---3--:R-:W-:Y:S01]  /*7390*/  SHF.R.U64 R12, R4, R8, R5 ;  /* 0x00000008040c7219 */ /* 0x008fe20000001205 */
[----:B-----5:R-:W-:Y:S01]  /*73a0*/  IMAD.MOV R9, RZ, RZ, -R9 ;  /* 0x000000ffff097224 */ /* 0x020fe200078e0a09 */
[----:B-1----:R-:W-:Y:S02]  /*73b0*/  I2FP.F32.U32 R4, R24 ;  /* 0x0000001800047245 */ /* 0x002fe40000201000 */
[----:B------:R-:W-:-:S03]  /*73c0*/  SHF.R.U32.HI R5, RZ, R8, R5 ;  /* 0x00000008ff057219 */ /* 0x000fc60000011605 */
[----:B------:R-:W1:Y:S01]  /*73d0*/  LDC R21, c[0x0][0x148] ;  /* 0x00005200ff157b82 */ /* 0x000e620000000800 */
[----:B------:R-:W-:Y:S01]  /*73e0*/  FMUL R7, R4, UR4 ;  /* 0x0000000404077c20 */ /* 0x000fe20008400000 */
[----:B----4-:R-:W-:-:S04]  /*73f0*/  SHF.L.U32 R11, R11, R26, RZ ;  /* 0x0000001a0b0b7219 */ /* 0x010fc800000006ff */
[----:B------:R-:W-:Y:S02]  /*7400*/  LOP3.LUT R27, RZ, R11, RZ, 0x33, !PT ;  /* 0x0000000bff1b7212 */ /* 0x000fe400078e33ff */
[----:B------:R-:W3:Y:S01]  /*7410*/  LDC R25, c[0x0][0x8a8] ;  /* 0x00022a00ff197b82 */ /* 0x000ee20000000800 */
[-CC-:B------:R-:W-:Y:S02]  /*7420*/  SHF.R.U64 R10, R12, R20.reuse, R5.reuse ;  /* 0x000000140c0a7219 */ /* 0x180fe40000001205 */
[----:B------:R-:W-:Y:S02]  /*7430*/  SHF.R.U32.HI R5, RZ, R20, R5 ;  /* 0x00000014ff057219 */ /* 0x000fe40000011605 */
[----:B------:R4:W1:Y:S02]  /*7440*/  F2I.U32.TRUNC.NTZ R20, R7 ;  /* 0x0000000700147305 */ /* 0x000864000020f000 */
[-CC-:B------:R-:W-:Y:S01]  /*7450*/  SHF.R.U64 R13, R10, R26.reuse, R5.reuse ;  /* 0x0000001a0a0d7219 */ /* 0x180fe20000001205 */
[----:B------:R-:W1:Y:S01]  /*7460*/  LDC R28, c[0x0][0x8f0] ;  /* 0x00023c00ff1c7b82 */ /* 0x000e620000000800 */
[-C--:B------:R-:W-:Y:S01]  /*7470*/  SHF.R.U32.HI R5, RZ, R26.reuse, R5 ;  /* 0x0000001aff057219 */ /* 0x080fe20000011605 */
[----:B--2---:R-:W-:Y:S01]  /*7480*/  IMAD R23, R6, R9, R23 ;  /* 0x0000000906177224 */ /* 0x004fe200078e0217 */
[----:B------:R-:W-:Y:S01]  /*7490*/  SHF.L.U32 R26, R3, R26, RZ ;  /* 0x0000001a031a7219 */ /* 0x000fe200000006ff */
[----:B------:R-:W-:-:S04]  /*74a0*/  IMAD.MOV.U32 R4, RZ, RZ, R13 ;  /* 0x000000ffff047224 */ /* 0x000fc800078e000d */
[----:B------:R-:W2:Y:S08]  /*74b0*/  LDC R29, c[0x0][0x8e0] ;  /* 0x00023800ff1d7b82 */ /* 0x000eb00000000800 */
[----:B------:R-:W1:Y:S01]  /*74c0*/  LDC R30, c[0x0][0x8b8] ;  /* 0x00022e00ff1e7b82 */ /* 0x000e620000000800 */
[----:B----4-:R-:W-:Y:S05]  /*74d0*/  @!P0 BRA `(.L_x_139) ;  /* 0x0000000000288947 */ /* 0x010fea0003800000 */
[----:B------:R-:W4:Y:S02]  /*74e0*/  LDC R4, c[0x0][0x8f4] ;  /* 0x00023d00ff047b82 */ /* 0x000f240000000800 */
[----:B----4-:R-:W-:-:S04]  /*74f0*/  IADD3 R3, P0, R13, R4, RZ ;  /* 0x000000040d037210 */ /* 0x010fc80007f1e0ff */
        /* <DEDUP_REMOVED lines=8> */
.L_x_139:
[----:B------:R-:W-:Y:S01]  /*7580*/  ISETP.NE.AND P0, PT, R2, 0x1, PT ;  /* 0x000000010200780c */ /* 0x000fe20003f05270 */
[----:B-1----:R-:W-:Y:S01]  /*7590*/  IMAD.MOV R20, RZ, RZ, -R20 ;  /* 0x000000ffff147224 */ /* 0x002fe200078e0a14 */
[----:B------:R-:W-:Y:S02]  /*75a0*/  SHF.R.U64 R3, R4, R28, R5 ;  /* 0x0000001c04037219 */ /* 0x000fe40000001205 */
[----:B------:R-:W-:Y:S02]  /*75b0*/  LOP3.LUT R156, R10, R27, RZ, 0xc0, !PT ;  /* 0x0000001b0a9c7212 */ /* 0x000fe400078ec0ff */
[----:B---3--:R-:W-:Y:S01]  /*75c0*/  IADD3 R5, R25, -0x1, RZ ;  /* 0xffffffff19057810 */ /* 0x008fe20007ffe0ff */
[----:B------:R-:W-:Y:S01]  /*75d0*/  IMAD.MOV R4, RZ, RZ, -R3 ;  /* 0x000000ffff047224 */ /* 0x000fe200078e0a03 */
[----:B------:R-:W-:Y:S01]  /*75e0*/  R2UR UR43, R31 ;  /* 0x000000001f2b72ca */ /* 0x000fe200000e0000 */
[----:B------:R-:W-:Y:S01]  /*75f0*/  IMAD R156, R26, R3, R156 ;  /* 0x000000031a9c7224 */ /* 0x000fe200078e029c */
[----:B------:R-:W-:Y:S01]  /*7600*/  LOP3.LUT R12, R12, R5, RZ, 0xc0, !PT ;  /* 0x000000050c0c7212 */ /* 0x000fe200078ec0ff */
[----:B--2---:R-:W-:-:S02]  /*7610*/  IMAD R3, R4, R29, R13 ;  /* 0x0000001d04037224 */ /* 0x004fc400078e020d */
[----:B------:R-:W-:Y:S02]  /*7620*/  @P0 IMAD R23, R21, R20, R24 ;  /* 0x0000001415170224 */ /* 0x000fe400078e0218 */
[----:B------:R-:W-:Y:S02]  /*7630*/  IMAD R3, R3, R25, R12 ;  /* 0x0000001903037224 */ /* 0x000fe400078e020c */
[----:B------:R-:W-:Y:S02]  /*7640*/  IMAD R156, R156, R30, R23 ;  /* 0x0000001e9c9c7224 */ /* 0x000fe400078e0217 */
[----:B------:R-:W-:-:S03]  /*7650*/  IMAD.MOV.U32 R4, RZ, RZ, 0x1 ;  /* 0x00000001ff047424 */ /* 0x000fc600078e00ff */
[----:B------:R-:W-:Y:S02]  /*7660*/  SEL R155, R3, R156, !P0 ;  /* 0x0000009c039b7207 */ /* 0x000fe40004000000 */
[----:B------:R-:W-:-:S07]  /*7670*/  SEL R156, R156, R3, !P0 ;  /* 0x000000039c9c7207 */ /* 0x000fce0004000000 */
.L_x_137:
[----:B------:R-:W-:Y:S01]  /*7680*/  UIADD3 UR50, UR51, UR50, URZ ;  /* 0x0000003233327290 */ /* 0x000fe2000fffe03f */
[----:B------:R-:W-:Y:S01]  /*7690*/  LOP3.LUT P0, RZ, R4, 0xff, RZ, 0xc0, !PT ;  /* 0x000000ff04ff7812 */ /* 0x000fe2000780c0ff */
[----:B------:R-:W-:Y:S01]  /*76a0*/  UIADD3 UR44, UR44, 0x8, URZ ;  /* 0x000000082c2c7890 */ /* 0x000fe2000fffe03f */
[----:B------:R-:W-:Y:S01]  /*76b0*/  IMAD.MOV.U32 R163, RZ, RZ, R0 ;  /* 0x000000ffffa37224 */ /* 0x000fe200078e0000 */
[----:B------:R-:W-:Y:S02]  /*76c0*/  USHF.R.U32.HI UR4, URZ, 0x2, UR50 ;  /* 0x000000023f047899 */ /* 0x000fe40008011632 */
[----:B------:R-:W-:Y:S02]  /*76d0*/  UISETP.GT.U32.AND UP0, UPT, UR50, 0x3, UPT ;  /* 0x000000033200788c */ /* 0x000fe4000bf04070 */
[----:B------:R-:W-:Y:S02]  /*76e0*/  ULOP3.LUT UR4, UR4, 0x1, URZ, 0xc0, !UPT ;  /* 0x0000000104047892 */ /* 0x000fe4000f8ec03f */
[----:B------:R-:W-:-:S02]  /*76f0*/  UISETP.LT.U32.AND UP0, UPT, UR51, 0x4, UP0 ;  /* 0x000000043300788c */ /* 0x000fc40008701070 */
[----:B------:R-:W-:Y:S02]  /*7700*/  UISETP.NE.U32.AND UP1, UPT, UR4, 0x1, UPT ;  /* 0x000000010400788c */ /* 0x000fe4000bf25070 */
[----:B------:R-:W-:Y:S02]  /*7710*/  USEL UR5, URZ, 0x1, !UP0 ;  /* 0x000000013f057887 */ /* 0x000fe4000c000000 */
[----:B------:R-:W-:Y:S02]  /*7720*/  UISETP.GT.U32.AND UP1, UPT, UR51, 0x3, !UP1 ;  /* 0x000000033300788c */ /* 0x000fe4000cf24070 */
[----:B------:R-:W-:Y:S02]  /*7730*/  ULOP3.LUT UR50, UR50, 0x3, URZ, 0xc0, !UPT ;  /* 0x0000000332327892 */ /* 0x000fe4000f8ec03f */
[----:B------:R-:W-:-:S04]  /*7740*/  USEL UR4, URZ, 0x1, !UP1 ;  /* 0x000000013f047887 */ /* 0x000fc8000c800000 */
[----:B------:R-:W-:Y:S01]  /*7750*/  ULOP3.LUT UR45, UR4, UR45, UR5, 0x96, !UPT ;  /* 0x0000002d042d7292 */ /* 0x000fe2000f8e9605 */
[----:B------:R-:W-:Y:S11]  /*7760*/  @P0 BRA `(.L_x_140) ;  /* 0xffffff9c00f00947 */ /* 0x000ff6000383ffff */
[----:B------:R-:W-:-:S13]  /*7770*/  PLOP3.LUT P0, PT, PT, PT, PT, 0x8, 0x0 ;  /* 0x000000000000781c */ /* 0x000fda0003f0e170 */
.L_x_21:
[----:B------:R-:W-:Y:S05]  /*7780*/  @P0 BRA `(.L_x_13) ;  /* 0x0000002c00e80947 */ /* 0x000fea0003800000 */
[----:B------:R-:W-:Y:S01]  /*7790*/  ULDC.64 UR6, c[0x0][0x588] ;  /* 0x0001620000067ab9 */ /* 0x000fe20000000a00 */
[----:B------:R-:W-:Y:S01]  /*77a0*/  ISETP.NE.U32.AND P1, PT, R167, RZ, PT ;  /* 0x000000ffa700720c */ /* 0x000fe20003f25070 */
[----:B------:R-:W-:-:S04]  /*77b0*/  DEPBAR.LE SB0, 0x0 ;  /* 0x000080000000791a */ /* 0x000fc80000000000 */
[----:B------:R-:W-:Y:S01]  /*77c0*/  ISETP.NE.U32.AND P0, PT, RZ, UR6, PT ;  /* 0x00000006ff007c0c */ /* 0x000fe2000bf05070 */
[----:B------:R-:W-:Y:S01]  /*77d0*/  BSSY B0, `(.L_x_141) ;  /* 0x0000015000007945 */ /* 0x000fe20003800000 */
[----:B------:R-:W-:Y:S02]  /*77e0*/  ISETP.NE.AND.EX P1, PT, R166, RZ, PT, P1 ;  /* 0x000000ffa600720c */ /* 0x000fe40003f25310 */
[----:B------:R-:W-:-:S13]  /*77f0*/  ISETP.NE.AND.EX P0, PT, RZ, UR7, PT, P0 ;  /* 0x00000007ff007c0c */ /* 0x000fda000bf05300 */
[----:B------:R-:W-:Y:S05]  /*7800*/  @P0 BRA P1, `(.L_x_142) ;  /* 0x0000000000440947 */ /* 0x000fea0000800000 */
[----:B------:R-:W-:-:S04]  /*7810*/  ISETP.NE.U32.AND P0, PT, R167, RZ, PT ;  /* 0x000000ffa700720c */ /* 0x000fc80003f05070 */
[----:B------:R-:W-:-:S13]  /*7820*/  ISETP.NE.AND.EX P0, PT, R166, RZ, PT, P0 ;  /* 0x000000ffa600720c */ /* 0x000fda0003f05300 */
[----:B------:R-:W-:Y:S05]  /*7830*/  @!P0 BRA `(.L_x_143) ;  /* 0x00000000002c8947 */ /* 0x000fea0003800000 */
[----:B------:R-:W-:-:S13]  /*7840*/  LOP3.LUT P0, RZ, R154, 0xff, RZ, 0xc0, !PT ;  /* 0x000000ff9aff7812 */ /* 0x000fda000780c0ff */
[----:B------:R-:W-:Y:S05]  /*7850*/  @!P0 BRA `(.L_x_144) ;  /* 0x0000000000108947 */ /* 0x000fea0003800000 */
[----:B-----5:R-:W-:-:S13]  /*7860*/  FSETP.NEU.AND P0, PT, R157, RZ, PT ;  /* 0x000000ff9d00720b */ /* 0x020fda0003f0d000 */
[----:B------:R-:W-:Y:S05]  /*7870*/  @!P0 BREAK B0 ;  /* 0x0000000000008942 */ /* 0x000fea0003800000 */
[----:B------:R-:W-:Y:S05]  /*7880*/  @P0 BRA `(.L_x_142) ;  /* 0x0000000000240947 */ /* 0x000fea0003800000 */
[----:B------:R-:W-:Y:S05]  /*7890*/  BRA `(.L_x_13) ;  /* 0x0000002c00a47947 */ /* 0x000fea0003800000 */
.L_x_144:
[----:B------:R-:W-:-:S04]  /*78a0*/  ISETP.NE.U32.AND P0, PT, RZ, UR6, PT ;  /* 0x00000006ff007c0c */ /* 0x000fc8000bf05070 */
[----:B------:R-:W-:-:S13]  /*78b0*/  ISETP.NE.AND.EX P0, PT, RZ, UR7, PT, P0 ;  /* 0x00000007ff007c0c */ /* 0x000fda000bf05300 */
[----:B------:R-:W-:Y:S05]  /*78c0*/  @!P0 BREAK B0 ;  /* 0x0000000000008942 */ /* 0x000fea0003800000 */
[----:B------:R-:W-:Y:S05]  /*78d0*/  @P0 BRA `(.L_x_142) ;  /* 0x0000000000100947 */ /* 0x000fea0003800000 */
[----:B------:R-:W-:Y:S05]  /*78e0*/  BRA `(.L_x_13) ;  /* 0x0000002c00907947 */ /* 0x000fea0003800000 */
.L_x_143:
[----:B-----5:R-:W-:-:S13]  /*78f0*/  FSETP.NEU.AND P0, PT, R157, RZ, PT ;  /* 0x000000ff9d00720b */ /* 0x020fda0003f0d000 */
[----:B------:R-:W-:Y:S05]  /*7900*/  @!P0 BREAK B0 ;  /* 0x0000000000008942 */ /* 0x000fea0003800000 */
[----:B------:R-:W-:Y:S05]  /*7910*/  @!P0 BRA `(.L_x_13) ;  /* 0x0000002c00848947 */ /* 0x000fea0003800000 */
.L_x_142:
[----:B-1----:R-:W-:Y:S05]  /*7920*/  BSYNC B0 ;  /* 0x0000000000007941 */ /* 0x002fea0003800000 */
.L_x_141:
[----:B------:R-:W-:-:S04]  /*7930*/  LOP3.LUT R19, R19, 0x1, RZ, 0xfc, !PT ;  /* 0x0000000113137812 */ /* 0x000fc800078efcff */
[----:B------:R-:W-:-:S13]  /*7940*/  ISETP.NE.AND P0, PT, R19, 0x3, PT ;  /* 0x000000031300780c */ /* 0x000fda0003f05270 */
[----:B------:R-:W-:Y:S05]  /*7950*/  @!P0 BRA `(.L_x_145) ;  /* 0x0000000000048947 */ /* 0x000fea0003800000 */
[----:B------:R-:W-:Y:S01]  /*7960*/  BPT.TRAP 0x1 ;  /* 0x000000040000795c */ /* 0x000fe20000300000 */
.L_x_145:
[----:B------:R-:W1:Y:S01]  /*7970*/  S2UR UR5, SR_CgaCtaId ;  /* 0x00000000000579c3 */ /* 0x000e620000008800 */
[----:B------:R-:W-:Y:S02]  /*7980*/  UMOV UR4, 0x400 ;  /* 0x0000040000047882 */ /* 0x000fe40000000000 */
[----:B-1----:R-:W-:-:S04]  /*7990*/  ULEA UR4, UR5, UR4, 0x18 ;  /* 0x0000000405047291 */ /* 0x002fc8000f8ec03f */
[----:B------:R-:W-:-:S04]  /*79a0*/  ULEA UR4, UR36, UR4, 0x3 ;  /* 0x0000000424047291 */ /* 0x000fc8000f8e183f */
[----:B------:R-:W-:-:S04]  /*79b0*/  UIADD3 UR4, UR4, 0x60, URZ ;  /* 0x0000006004047890 */ /* 0x000fc8000fffe03f */
[----:B------:R-:W-:-:S09]  /*79c0*/  UPRMT UR4, UR5, 0x654, UR4 ;  /* 0x0000065405047896 */ /* 0x000fd20008000004 */
[----:B------:R-:W-:Y:S01]  /*79d0*/  SYNCS.ARRIVE.TRANS64.RED.A1T0 RZ, [UR4], RZ ;  /* 0x000000ffffff79a7 */ /* 0x000fe20008100404 */
[----:B------:R-:W-:Y:S05]  /*79e0*/  BRA `(.L_x_13) ;  /* 0x0000002c00507947 */ /* 0x000fea0003800000 */
.L_x_12:
[----:B------:R-:W-:Y:S01]  /*79f0*/  ULDC.64 UR4, c[0x0][0x8f8] ;  /* 0x00023e0000047ab9 */ /* 0x000fe20000000a00 */
[----:B------:R-:W-:Y:S01]  /*7a00*/  PRMT R10, RZ, 0x7610, R10 ;  /* 0x00007610ff0a7816 */ /* 0x000fe2000000000a */
[----:B------:R-:W-:Y:S01]  /*7a10*/  IMAD.MOV.U32 R20, RZ, RZ, -0x1 ;  /* 0xffffffffff147424 */ /* 0x000fe200078e00ff */
[----:B------:R-:W-:Y:S01]  /*7a20*/  ISETP.GE.U32.AND P0, PT, R16, UR4, PT ;  /* 0x0000000410007c0c */ /* 0x000fe2000bf06070 */
[----:B------:R-:W-:Y:S01]  /*7a30*/  IMAD.MOV.U32 R13, RZ, RZ, -0x1 ;  /* 0xffffffffff0d7424 */ /* 0x000fe200078e00ff */
[----:B------:R-:W-:Y:S02]  /*7a40*/  MOV R21, 0xffffffff ;  /* 0xffffffff00157802 */ /* 0x000fe40000000f00 */
[----:B------:R-:W-:-:S13]  /*7a50*/  ISETP.GE.U32.AND.EX P0, PT, R17, UR5, PT, P0 ;  /* 0x0000000511007c0c */ /* 0x000fda000bf06100 */
[----:B------:R-:W-:Y:S05]  /*7a60*/  @P0 BRA `(.L_x_146) ;  /* 0x0000000400240947 */ /* 0x000fea0003800000 */
[----:B------:R-:W2:Y:S01]  /*7a70*/  LDC.64 R20, c[0x0][0x8d0] ;  /* 0x00023400ff147b82 */ /* 0x000ea20000000a00 */
[----:B------:R-:W-:Y:S01]  /*7a80*/  IMAD.MOV.U32 R14, RZ, RZ, R16 ;  /* 0x000000ffff0e7224 */ /* 0x000fe200078e0010 */
[----:B------:R-:W-:-:S06]  /*7a90*/  MOV R15, R17 ;  /* 0x00000011000f7202 */ /* 0x000fcc0000000f00 */
[----:B------:R-:W3:Y:S08]  /*7aa0*/  LDC R26, c[0x0][0x8d8] ;  /* 0x00023600ff1a7b82 */ /* 0x000ef00000000800 */
[----:B------:R-:W4:Y:S01]  /*7ab0*/  LDC.64 R28, c[0x0][0x8c8] ;  /* 0x00023200ff1c7b82 */ /* 0x000f220000000a00 */
[----:B--2---:R-:W-:-:S04]  /*7ac0*/  ISETP.NE.U32.AND P0, PT, R20, RZ, PT ;  /* 0x000000ff1400720c */ /* 0x004fc80003f05070 */
[----:B------:R-:W-:-:S13]  /*7ad0*/  ISETP.NE.AND.EX P0, PT, R21, RZ, PT, P0 ;  /* 0x000000ff1500720c */ /* 0x000fda0003f05300 */
[----:B---34-:R-:W-:Y:S05]  /*7ae0*/  @!P0 BRA `(.L_x_147) ;  /* 0x0000000000288947 */ /* 0x018fea0003800000 */
[----:B------:R-:W2:Y:S02]  /*7af0*/  LDC R11, c[0x0][0x8dc] ;  /* 0x00023700ff0b7b82 */ /* 0x000ea40000000800 */
[----:B--2---:R-:W-:-:S05]  /*7b00*/  IADD3 R15, P0, R16, R11, RZ ;  /* 0x0000000b100f7210 */ /* 0x004fca0007f1e0ff */
[----:B------:R-:W-:-:S04]  /*7b10*/  IMAD.X R25, RZ, RZ, R17, P0 ;  /* 0x000000ffff197224 */ /* 0x000fc800000e0611 */
[----:B------:R-:W-:-:S04]  /*7b20*/  IMAD.WIDE.U32 R10, R25, R20, RZ ;  /* 0x00000014190a7225 */ /* 0x000fc800078e00ff */
[----:B------:R-:W-:-:S04]  /*7b30*/  IMAD.WIDE.U32 R12, P0, R15, R21, R10 ;  /* 0x000000150f0c7225 */ /* 0x000fc8000780000a */
[----:B------:R-:W-:-:S04]  /*7b40*/  IMAD.WIDE.U32 R10, R15, R20, RZ ;  /* 0x000000140f0a7225 */ /* 0x000fc800078e00ff */
[----:B------:R-:W-:Y:S01]  /*7b50*/  IMAD.X R15, RZ, RZ, RZ, P0 ;  /* 0x000000ffff0f7224 */ /* 0x000fe200000e06ff */
[----:B------:R-:W-:Y:S01]  /*7b60*/  IADD3 RZ, P0, R11, R12, RZ ;  /* 0x0000000c0bff7210 */ /* 0x000fe20007f1e0ff */
[----:B------:R-:W-:-:S04]  /*7b70*/  IMAD.MOV.U32 R14, RZ, RZ, R13 ;  /* 0x000000ffff0e7224 */ /* 0x000fc800078e000d */
[----:B------:R-:W-:-:S08]  /*7b80*/  IMAD.WIDE.U32.X R14, R25, R21, R14, P0 ;  /* 0x00000015190e7225 */ /* 0x000fd000000e040e */
.L_x_147:
[----:B------:R-:W2:Y:S01]  /*7b90*/  LDC.64 R30, c[0x0][0x8e8] ;  /* 0x00023a00ff1e7b82 */ /* 0x000ea20000000a00 */
[-CC-:B------:R-:W-:Y:S01]  /*7ba0*/  SHF.R.U64 R24, R14, R26.reuse, R15.reuse ;  /* 0x0000001a0e187219 */ /* 0x180fe2000000120f */
[----:B------:R-:W-:Y:S01]  /*7bb0*/  ULDC UR4, c[0x0][0x900] ;  /* 0x0002400000047ab9 */ /* 0x000fe20000000800 */
[----:B------:R-:W-:Y:S02]  /*7bc0*/  SHF.R.U32.HI R10, RZ, R26, R15 ;  /* 0x0000001aff0a7219 */ /* 0x000fe4000001160f */
[----:B------:R-:W-:-:S03]  /*7bd0*/  IADD3 R13, P0, RZ, -R24, RZ ;  /* 0x80000018ff0d7210 */ /* 0x000fc60007f1e0ff */
[----:B------:R-:W3:Y:S01]  /*7be0*/  LDC R14, c[0x0][0x8c0] ;  /* 0x00023000ff0e7b82 */ /* 0x000ee20000000800 */
[----:B------:R-:W-:-:S05]  /*7bf0*/  IADD3.X R11, RZ, ~R10, RZ, P0, !PT ;  /* 0x8000000aff0b7210 */ /* 0x000fca00007fe4ff */
[-C--:B------:R-:W-:Y:S02]  /*7c00*/  IMAD R12, R11, R28.reuse, RZ ;  /* 0x0000001c0b0c7224 */ /* 0x080fe400078e02ff */
[----:B------:R-:W4:Y:S01]  /*7c10*/  LDC R26, c[0x0][0x8b0] ;  /* 0x00022c00ff1a7b82 */ /* 0x000f220000000800 */
[----:B------:R-:W-:-:S04]  /*7c20*/  IMAD.WIDE.U32 R10, R13, R28, R16 ;  /* 0x0000001c0d0a7225 */ /* 0x000fc800078e0010 */
[----:B------:R-:W-:-:S03]  /*7c30*/  IMAD R13, R13, R29, R12 ;  /* 0x0000001d0d0d7224 */ /* 0x000fc600078e020c */
[----:B------:R-:W1:Y:S01]  /*7c40*/  LDC R27, c[0x0][0x8a8] ;  /* 0x00022a00ff1b7b82 */ /* 0x000e620000000800 */
[----:B------:R-:W-:Y:S01]  /*7c50*/  IMAD.IADD R11, R11, 0x1, R13 ;  /* 0x000000010b0b7824 */ /* 0x000fe200078e020d */
[----:B--2---:R-:W-:-:S04]  /*7c60*/  ISETP.NE.U32.AND P0, PT, R30, RZ, PT ;  /* 0x000000ff1e00720c */ /* 0x004fc80003f05070 */
[----:B------:R-:W-:Y:S02]  /*7c70*/  ISETP.NE.AND.EX P0, PT, R31, RZ, PT, P0 ;  /* 0x000000ff1f00720c */ /* 0x000fe40003f05300 */
        /* <DEDUP_REMOVED lines=24> */
.L_x_148:
[----:B------:R-:W-:Y:S01]  /*7e00*/  ISETP.NE.AND P0, PT, R2, 0x1, PT ;  /* 0x000000010200780c */ /* 0x000fe20003f05270 */
[----:B------:R-:W-:Y:S01]  /*7e10*/  USHF.L.U32 UR4, UR38, UR4, URZ ;  /* 0x0000000426047299 */ /* 0x000fe2000800063f */
[----:B--2---:R-:W-:Y:S01]  /*7e20*/  SHF.R.U64 R10, R10, R28, R11 ;  /* 0x0000001c0a0a7219 */ /* 0x004fe2000000120b */
[----:B------:R-:W-:Y:S01]  /*7e30*/  VIADD R21, R27, 0xffffffff ;  /* 0xffffffff1b157836 */ /* 0x000fe20000000000 */
[----:B------:R-:W-:Y:S01]  /*7e40*/  LOP3.LUT R7, R25, R32, RZ, 0xc0, !PT ;  /* 0x0000002019077212 */ /* 0x000fe200078ec0ff */
[----:B------:R-:W-:Y:S01]  /*7e50*/  IMAD.MOV.U32 R13, RZ, RZ, R24 ;  /* 0x000000ffff0d7224 */ /* 0x000fe200078e0018 */
[----:B------:R-:W-:Y:S02]  /*7e60*/  IADD3 R11, -R10, RZ, RZ ;  /* 0x000000ff0a0b7210 */ /* 0x000fe40007ffe1ff */
[----:B------:R-:W-:Y:S01]  /*7e70*/  LOP3.LUT R21, R20, R21, RZ, 0xc0, !PT ;  /* 0x0000001514157212 */ /* 0x000fe200078ec0ff */
[----:B------:R-:W-:Y:S02]  /*7e80*/  IMAD R7, R10, UR4, R7 ;  /* 0x000000040a077c24 */ /* 0x000fe4000f8e0207 */
[----:B------:R-:W-:-:S02]  /*7e90*/  IMAD.MOV.U32 R10, RZ, RZ, 0x1 ;  /* 0x00000001ff0a7424 */ /* 0x000fc400078e00ff */
[----:B------:R-:W-:Y:S02]  /*7ea0*/  @P0 IMAD R8, R9, R23, R6 ;  /* 0x0000001709080224 */ /* 0x000fe400078e0206 */
[----:B---3--:R-:W-:Y:S02]  /*7eb0*/  IMAD R6, R11, R29, R26 ;  /* 0x0000001d0b067224 */ /* 0x008fe400078e021a */
[----:B----4-:R-:W-:Y:S02]  /*7ec0*/  IMAD R8, R7, R33, R8 ;  /* 0x0000002107087224 */ /* 0x010fe400078e0208 */
[----:B------:R-:W-:-:S05]  /*7ed0*/  IMAD R21, R6, R27, R21 ;  /* 0x0000001b06157224 */ /* 0x000fca00078e0215 */
[----:B------:R-:W-:Y:S02]  /*7ee0*/  SEL R20, R21, R8, !P0 ;  /* 0x0000000815147207 */ /* 0x000fe40004000000 */
[----:B------:R-:W-:-:S07]  /*7ef0*/  SEL R21, R8, R21, !P0 ;  /* 0x0000001508157207 */ /* 0x000fce0004000000 */
.L_x_146:
[----:B------:R-:W-:-:S08]  /*7f00*/  NOP ;  /* 0x0000000000007918 */ /* 0x000fd00000000000 */
[----:B------:R-:W2:-:S00]  /*7f10*/  USETMAXREG.DEALLOC.CTAPOOL 0x28 ;  /* 0x00000028000079c8 */ /* 0x000e8000080e0500 */
[----:B--2---:R-:W-:-:S13]  /*7f20*/  ISETP.NE.AND P0, PT, R0, 0x1, PT ;  /* 0x000000010000780c */ /* 0x004fda0003f05270 */
[----:B------:R-:W-:Y:S05]  /*7f30*/  @!P0 BRA `(.L_x_13) ;  /* 0x0000002400fc8947 */ /* 0x000fea0003800000 */
[----:B------:R-:W-:Y:S05]  /*7f40*/  @!P4 BRA `(.L_x_149) ;  /* 0x000000180018c947 */ /* 0x000fea0003800000 */
[----:B------:R-:W-:-:S04]  /*7f50*/  PRMT R3, R3, 0x9910, RZ ;  /* 0x0000991003037816 */ /* 0x000fc800000000ff */
[----:B------:R-:W-:-:S04]  /*7f60*/  ISETP.NE.AND P0, PT, R3, RZ, PT ;  /* 0x000000ff0300720c */ /* 0x000fc80003f05270 */
[----:B------:R-:W-:-:S13]  /*7f70*/  ISETP.NE.OR P0, PT, R0, 0x2, !P0 ;  /* 0x000000020000780c */ /* 0x000fda0004705670 */
[----:B------:R-:W-:Y:S05]  /*7f80*/  @P0 BRA `(.L_x_13) ;  /* 0x0000002400e80947 */ /* 0x000fea0003800000 */
[----:B------:R-:W-:-:S13]  /*7f90*/  LOP3.LUT P1, RZ, R10, 0xff, RZ, 0xc0, !PT ;  /* 0x000000ff0aff7812 */ /* 0x000fda000782c0ff */
[----:B------:R-:W-:Y:S05]  /*7fa0*/  @!P1 BRA `(.L_x_150) ;  /* 0x0000000000189947 */ /* 0x000fea0003800000 */
[----:B------:R-:W-:Y:S01]  /*7fb0*/  UMOV UR4, 0x400 ;  /* 0x0000040000047882 */ /* 0x000fe20000000000 */
[----:B------:R-:W-:Y:S01]  /*7fc0*/  IMAD.MOV.U32 R0, RZ, RZ, RZ ;  /* 0x000000ffff007224 */ /* 0x000fe200078e00ff */
[----:B-1----:R-:W-:-:S04]  /*7fd0*/  ULEA UR4, UR37, UR4, 0x18 ;  /* 0x0000000425047291 */ /* 0x002fc8000f8ec03f */
[----:B------:R-:W-:-:S05]  /*7fe0*/  SHF.L.U32 R0, R0, 0x1f, RZ ;  /* 0x0000001f00007819 */ /* 0x000fca00000006ff */
[----:B------:R-:W1:Y:S02]  /*7ff0*/  SYNCS.PHASECHK.TRANS64.TRYWAIT P0, [UR4+0x88], R0 ;  /* 0x00008800ff0075a7 */ /* 0x000e640008000144 */
[----:B-1----:R-:W-:Y:S05]  /*8000*/  @!P0 BRA `(.L_x_151) ;  /* 0x0000002800a08947 */ /* 0x002fea0003800000 */
.L_x_150:
[----:B------:R-:W-:Y:S01]  /*8010*/  PRMT R8, RZ, 0x7610, R8 ;  /* 0x00007610ff087816 */ /* 0x000fe20000000008 */
[----:B------:R-:W-:Y:S06]  /*8020*/  @P2 BRA `(.L_x_152) ;  /* 0x0000000000242947 */ /* 0x000fec0003800000 */
[----:B------:R-:W-:Y:S02]  /*8030*/  ULDC.64 UR4, c[0x0][0x588] ;  /* 0x0001620000047ab9 */ /* 0x000fe40000000a00 */
[----:B------:R-:W-:-:S04]  /*8040*/  ISETP.NE.U32.AND P0, PT, RZ, UR4, PT ;  /* 0x00000004ff007c0c */ /* 0x000fc8000bf05070 */
[----:B------:R-:W-:-:S13]  /*8050*/  ISETP.NE.AND.EX P0, PT, RZ, UR5, PT, P0 ;  /* 0x00000005ff007c0c */ /* 0x000fda000bf05300 */
[----:B------:R-:W-:Y:S05]  /*8060*/  @!P0 BRA `(.L_x_153) ;  /* 0x00000000000c8947 */ /* 0x000fea0003800000 */
[----:B------:R3:W5:Y:S01]  /*8070*/  LDG.E R12, desc[UR48][R4.64] ;  /* 0x00000030040c7981 */ /* 0x000762000c1e1900 */
[----:B------:R-:W-:Y:S01]  /*8080*/  MOV R8, 0x1 ;  /* 0x0000000100087802 */ /* 0x000fe20000000f00 */
[----:B------:R-:W-:Y:S06]  /*8090*/  BRA `(.L_x_152) ;  /* 0x0000000000087947 */ /* 0x000fec0003800000 */
.L_x_153:
[----:B------:R-:W2:Y:S01]  /*80a0*/  LDC R12, c[0x0][0x580] ;  /* 0x00016000ff0c7b82 */ /* 0x000ea20000000800 */
[----:B------:R-:W-:-:S07]  /*80b0*/  IMAD.MOV.U32 R8, RZ, RZ, 0x1 ;  /* 0x00000001ff087424 */ /* 0x000fce00078e00ff */
.L_x_152:
[----:B------:R-:W-:Y:S05]  /*80c0*/  @!P1 BRA `(.L_x_154) ;  /* 0x0000001400409947 */ /* 0x000fea0003800000 */
[----:B-1----:R-:W1:Y:S01]  /*80d0*/  LDC R3, c[0x0][0x8a8] ;  /* 0x00022a00ff037b82 */ /* 0x002e620000000800 */
[----:B------:R-:W-:Y:S01]  /*80e0*/  IMAD.MOV.U32 R0, RZ, RZ, -0x1 ;  /* 0xffffffffff007424 */ /* 0x000fe200078e00ff */
[----:B------:R-:W-:Y:S01]  /*80f0*/  ULDC UR4, c[0x0][0x900] ;  /* 0x0002400000047ab9 */ /* 0x000fe20000000800 */
[----:B------:R-:W-:Y:S01]  /*8100*/  LOP3.LUT R9, R19, 0x2, RZ, 0xfc, !PT ;  /* 0x0000000213097812 */ /* 0x000fe200078efcff */
[----:B------:R-:W-:Y:S02]  /*8110*/  USHF.L.U32 UR21, UR38, UR4, URZ ;  /* 0x0000000426157299 */ /* 0x000fe4000800063f */
[----:B------:R-:W-:Y:S01]  /*8120*/  SHF.L.U32 R0, R0, UR4, RZ ;  /* 0x0000000400007c19 */ /* 0x000fe200080006ff */
[----:B------:R-:W-:Y:S01]  /*8130*/  ULDC.64 UR22, c[0x0][0x198] ;  /* 0x0000660000167ab9 */ /* 0x000fe20000000a00 */
[----:B------:R-:W-:Y:S01]  /*8140*/  ULDC.64 UR4, c[0x0][0x588] ;  /* 0x0001620000047ab9 */ /* 0x000fe20000000a00 */
[----:B------:R-:W-:Y:S01]  /*8150*/  ULDC.64 UR6, c[0x0][0x8f8] ;  /* 0x00023e0000067ab9 */ /* 0x000fe20000000a00 */
[----:B------:R-:W-:Y:S01]  /*8160*/  LOP3.LUT R0, RZ, R0, RZ, 0x33, !PT ;  /* 0x00000000ff007212 */ /* 0x000fe200078e33ff */
[----:B------:R-:W-:Y:S01]  /*8170*/  ULDC.64 UR14, c[0x0][0x590] ;  /* 0x00016400000e7ab9 */ /* 0x000fe20000000a00 */
[----:B-1----:R-:W-:-:S07]  /*8180*/  VIADD R3, R3, 0xffffffff ;  /* 0xffffffff03037836 */ /* 0x002fce0000000000 */
.L_x_210:
[----:B------:R-:W-:Y:S02]  /*8190*/  ISETP.NE.U32.AND P0, PT, RZ, UR14, PT ;  /* 0x0000000eff007c0c */ /* 0x000fe4000bf05070 */
[----:B------:R-:W-:Y:S02]  /*81a0*/  R2UR UR43, R21 ;  /* 0x00000000152b72ca */ /* 0x000fe400000e0000 */
[----:B------:R-:W-:Y:S02]  /*81b0*/  R2UR UR42, R20 ;  /* 0x00000000142a72ca */ /* 0x000fe400000e0000 */
[----:B------:R-:W-:-:S09]  /*81c0*/  ISETP.NE.AND.EX P0, PT, RZ, UR15, PT, P0 ;  /* 0x0000000fff007c0c */ /* 0x000fd2000bf05300 */
[----:B------:R-:W-:Y:S02]  /*81d0*/  USHF.L.U32 UR43, UR43, 0x7, URZ ;  /* 0x000000072b2b7899 */ /* 0x000fe4000800063f */
[----:B------:R-:W-:Y:S02]  /*81e0*/  USHF.L.U32 UR42, UR42, 0x8, URZ ;  /* 0x000000082a2a7899 */ /* 0x000fe4000800063f */
[----:B--2-4-:R-:W-:Y:S10]  /*81f0*/  @!P0 BRA `(.L_x_155) ;  /* 0x00000000002c8947 */ /* 0x014ff40003800000 */
[----:B------:R-:W-:-:S04]  /*8200*/  ISETP.NE.U32.AND P1, PT, RZ, UR4, PT ;  /* 0x00000004ff007c0c */ /* 0x000fc8000bf25070 */
[----:B------:R-:W-:-:S13]  /*8210*/  ISETP.NE.AND.EX P1, PT, RZ, UR5, PT, P1 ;  /* 0x00000005ff007c0c */ /* 0x000fda000bf25310 */
[----:B------:R-:W-:Y:S05]  /*8220*/  @!P1 BRA `(.L_x_156) ;  /* 0x0000000000189947 */ /* 0x000fea0003800000 */
[----:B---3--:R-:W1:Y:S01]  /*8230*/  LDC.64 R4, c[0x0][0x588] ;  /* 0x00016200ff047b82 */ /* 0x008e620000000a00 */
[----:B------:R-:W-:-:S04]  /*8240*/  IMAD R7, R13, UR14, RZ ;  /* 0x0000000e0d077c24 */ /* 0x000fc8000f8e02ff */
[----:B-1----:R-:W-:-:S05]  /*8250*/  IMAD.WIDE R4, R7, 0x4, R4 ;  /* 0x0000000407047825 */ /* 0x002fca00078e0204 */
[----:B--2--5:R4:W5:Y:S01]  /*8260*/  LDG.E R12, desc[UR48][R4.64] ;  /* 0x00000030040c7981 */ /* 0x024962000c1e1900 */
[----:B------:R-:W-:Y:S01]  /*8270*/  MOV R8, 0x1 ;  /* 0x0000000100087802 */ /* 0x000fe20000000f00 */
[----:B------:R-:W-:Y:S06]  /*8280*/  BRA `(.L_x_155) ;  /* 0x0000000000087947 */ /* 0x000fec0003800000 */
.L_x_156:
[----:B--2--5:R-:W1:Y:S01]  /*8290*/  LDC R12, c[0x0][0x580] ;  /* 0x00016000ff0c7b82 */ /* 0x024e620000000800 */
[----:B------:R-:W-:-:S07]  /*82a0*/  IMAD.MOV.U32 R8, RZ, RZ, 0x1 ;  /* 0x00000001ff087424 */ /* 0x000fce00078e00ff */
.L_x_155:
[----:B------:R-:W-:Y:S05]  /*82b0*/  @!P0 BRA `(.L_x_157) ;  /* 0x00000000001c8947 */ /* 0x000fea0003800000 */
[----:B------:R-:W-:-:S13]  /*82c0*/  LOP3.LUT P2, RZ, R8, 0xff, RZ, 0xc0, !PT ;  /* 0x000000ff08ff7812 */ /* 0x000fda000784c0ff */
[----:B---34-:R-:W3:Y:S02]  /*82d0*/  @!P2 LDC.64 R4, c[0x0][0x588] ;  /* 0x00016200ff04ab82 */ /* 0x018ee40000000a00 */
[----:B---3--:R-:W-:-:S04]  /*82e0*/  @!P2 ISETP.NE.U32.AND P0, PT, R4, RZ, PT ;  /* 0x000000ff0400a20c */ /* 0x008fc80003f05070 */
[----:B------:R-:W-:Y:S02]  /*82f0*/  @!P2 ISETP.NE.AND.EX P1, PT, R5, RZ, PT, P0 ;  /* 0x000000ff0500a20c */ /* 0x000fe40003f25300 */
[----:B-12--5:R-:W-:Y:S02]  /*8300*/  @P2 FSETP.EQ.AND P0, PT, R12, RZ, PT ;  /* 0x000000ff0c00220b */ /* 0x026fe40003f02000 */
[----:B------:R-:W-:Y:S01]  /*8310*/  @!P2 PLOP3.LUT P0, PT, P1, PT, PT, 0x8, 0x0 ;  /* 0x000000000000a81c */ /* 0x000fe20000f0e170 */
[----:B------:R-:W-:-:S12]  /*8320*/  BRA `(.L_x_158) ;  /* 0x0000000000047947 */ /* 0x000fd80003800000 */
.L_x_157:
[----:B-12--5:R-:W-:-:S13]  /*8330*/  FSETP.EQ.AND P0, PT, R12, RZ, PT ;  /* 0x000000ff0c00720b */ /* 0x026fda0003f02000 */
.L_x_158:
[----:B------:R-:W-:Y:S02]  /*8340*/  ISETP.NE.AND P2, PT, R9, 0x3, PT ;  /* 0x000000030900780c */ /* 0x000fe40003f45270 */
[----:B------:R-:W-:-:S04]  /*8350*/  ELECT P1, URZ, PT ;  /* 0x00000000003f782f */ /* 0x000fc80003820000 */
[----:B------:R-:W-:-:S07]  /*8360*/  PLOP3.LUT P0, PT, P1, P0, PT, 0x20, 0x0 ;  /* 0x000000000000781c */ /* 0x000fce0000f00470 */
[----:B------:R-:W-:Y:S06]  /*8370*/  @!P2 BRA `(.L_x_159) ;  /* 0x000000000004a947 */ /* 0x000fec0003800000 */
[----:B------:R-:W-:Y:S01]  /*8380*/  BPT.TRAP 0x1 ;  /* 0x000000040000795c */ /* 0x000fe20000300000 */
.L_x_159:
[----:B------:R-:W1:Y:S01]  /*8390*/  S2UR UR37, SR_CgaCtaId ;  /* 0x00000000002579c3 */ /* 0x000e620000008800 */
[----:B------:R-:W-:Y:S01]  /*83a0*/  UMOV UR13, 0x400 ;  /* 0x00000400000d7882 */ /* 0x000fe20000000000 */
[----:B---34-:R-:W-:-:S05]  /*83b0*/  IMAD.MOV.U32 R4, RZ, RZ, 0x1 ;  /* 0x00000001ff047424 */ /* 0x018fca00078e00ff */
[----:B------:R-:W-:Y:S01]  /*83c0*/  SHF.L.U32 R4, R4, 0x1f, RZ ;  /* 0x0000001f04047819 */ /* 0x000fe200000006ff */
[----:B-1----:R-:W-:-:S09]  /*83d0*/  ULEA UR13, UR37, UR13, 0x18 ;  /* 0x0000000d250d7291 */ /* 0x002fd2000f8ec03f */
[----:B------:R-:W1:Y:S02]  /*83e0*/  SYNCS.PHASECHK.TRANS64.TRYWAIT P1, [UR13+0x60], R4 ;  /* 0x00006004ff0075a7 */ /* 0x000e64000802014d */
[----:B-1----:R-:W-:Y:S05]  /*83f0*/  @!P1 BRA `(.L_x_160) ;  /* 0x0000002400bc9947 */ /* 0x002fea0003800000 */
.L_x_245:
[----:B------:R-:W-:Y:S04]  /*8400*/  BSSY B0, `(.L_x_161) ;  /* 0x000000e000007945 */ /* 0x000fe80003800000 */
[----:B------:R-:W-:Y:S05]  /*8410*/  @!P0 BRA `(.L_x_162) ;  /* 0x0000000000308947 */ /* 0x000fea0003800000 */
[----:B------:R-:W-:Y:S01]  /*8420*/  R2UR UR44, R13 ;  /* 0x000000000d2c72ca */ /* 0x000fe200000e0000 */
[----:B------:R-:W-:Y:S02]  /*8430*/  UIADD3 UR8, UP0, UR22, 0x3f0, URZ ;  /* 0x000003f016087890 */ /* 0x000fe4000ff1e03f */
[----:B------:R-:W-:Y:S02]  /*8440*/  UIADD3 UR40, UR13, 0x200, URZ ;  /* 0x000002000d287890 */ /* 0x000fe4000fffe03f */
[----:B------:R-:W-:Y:S02]  /*8450*/  UIADD3 UR41, UR13, 0x40, URZ ;  /* 0x000000400d297890 */ /* 0x000fe4000fffe03f */
[----:B------:R-:W-:Y:S01]  /*8460*/  UIADD3.X UR9, URZ, UR23, URZ, UP0, !UPT ;  /* 0x000000173f097290 */ /* 0x000fe200087fe43f */
[----:B------:R-:W-:Y:S01]  /*8470*/  UMOV UR10, 0x0 ;  /* 0x00000000000a7882 */ /* 0x000fe20000000000 */
[----:B------:R-:W-:-:S07]  /*8480*/  UMOV UR11, 0x10000000 ;  /* 0x10000000000b7882 */ /* 0x000fce0000000000 */
[----:B------:R2:W-:Y:S02]  /*8490*/  UTMALDG.3D [UR40], [UR8], desc[UR10] ;  /* 0x00000a28080075b4 */ /* 0x0005e40008011000 */
[----:B--2---:R-:W-:Y:S05]  /*84a0*/  @!P2 BRA `(.L_x_163) ;  /* 0x000000000004a947 */ /* 0x004fea0003800000 */
[----:B------:R-:W-:Y:S01]  /*84b0*/  BPT.TRAP 0x1 ;  /* 0x000000040000795c */ /* 0x000fe20000300000 */
.L_x_163:
[----:B-1----:R-:W1:Y:S02]  /*84c0*/  LDC R5, c[0x0][0x800] ;  /* 0x00020000ff057b82 */ /* 0x002e640000000800 */
[----:B-1----:R2:W-:Y:S02]  /*84d0*/  SYNCS.ARRIVE.TRANS64.RED.A0TR RZ, [UR13+0x40], R5 ;  /* 0x00004005ffff79a7 */ /* 0x0025e4000830040d */
.L_x_162:
[----:B------:R-:W-:Y:S05]  /*84e0*/  BSYNC B0 ;  /* 0x0000000000007941 */ /* 0x000fea0003800000 */
.L_x_161:
[----:B------:R-:W-:Y:S05]  /*84f0*/  @!P2 BRA `(.L_x_164) ;  /* 0x000000000004a947 */ /* 0x000fea0003800000 */
[----:B------:R-:W-:Y:S01]  /*8500*/  BPT.TRAP 0x1 ;  /* 0x000000040000795c */ /* 0x000fe20000300000 */
.L_x_164:
[----:B------:R-:W-:-:S04]  /*8510*/  UIADD3 UR33, UR13, 0x40, URZ ;  /* 0x000000400d217890 */ /* 0x000fc8000fffe03f */
[----:B------:R-:W-:-:S09]  /*8520*/  UPRMT UR16, UR37, 0x654, UR33 ;  /* 0x0000065425107896 */ /* 0x000fd20008000021 */
[----:B------:R-:W-:Y:S01]  /*8530*/  SYNCS.ARRIVE.TRANS64.RED.A1T0 RZ, [UR16], RZ ;  /* 0x000000ffffff79a7 */ /* 0x000fe20008100410 */
[----:B------:R-:W-:Y:S05]  /*8540*/  @!P2 BRA `(.L_x_165) ;  /* 0x000000000004a947 */ /* 0x000fea0003800000 */
[----:B------:R-:W-:Y:S01]  /*8550*/  BPT.TRAP 0x1 ;  /* 0x000000040000795c */ /* 0x000fe20000300000 */
.L_x_165:
[----:B------:R-:W3:Y:S02]  /*8560*/  SYNCS.PHASECHK.TRANS64.TRYWAIT P1, [UR13+0x68], R4 ;  /* 0x00006804ff0075a7 */ /* 0x000ee4000802014d */
[----:B---3--:R-:W-:Y:S05]  /*8570*/  @!P1 BRA `(.L_x_166) ;  /* 0x0000002400749947 */ /* 0x008fea0003800000 */
.L_x_246:
[----:B------:R-:W-:Y:S04]  /*8580*/  BSSY B0, `(.L_x_167) ;  /* 0x0000010000007945 */ /* 0x000fe80003800000 */
[----:B------:R-:W-:Y:S05]  /*8590*/  @!P0 BRA `(.L_x_168) ;  /* 0x0000000000388947 */ /* 0x000fea0003800000 */
[----:B------:R-:W-:Y:S01]  /*85a0*/  UIADD3 UR18, UP0, UR22, 0x3f0, URZ ;  /* 0x000003f016127890 */ /* 0x000fe2000ff1e03f */
[----:B------:R-:W-:Y:S01]  /*85b0*/  R2UR UR12, R13 ;  /* 0x000000000d0c72ca */ /* 0x000fe200000e0000 */
[----:B------:R-:W-:Y:S02]  /*85c0*/  UIADD3 UR10, UR42, 0x20, URZ ;  /* 0x000000202a0a7890 */ /* 0x000fe4000fffe03f */
[----:B------:R-:W-:Y:S02]  /*85d0*/  UIADD3 UR8, UR13, 0x2200, URZ ;  /* 0x000022000d087890 */ /* 0x000fe4000fffe03f */
[----:B------:R-:W-:Y:S02]  /*85e0*/  UIADD3 UR9, UR13, 0x48, URZ ;  /* 0x000000480d097890 */ /* 0x000fe4000fffe03f */
[----:B------:R-:W-:Y:S01]  /*85f0*/  UIADD3.X UR19, URZ, UR23, URZ, UP0, !UPT ;  /* 0x000000173f137290 */ /* 0x000fe200087fe43f */
[----:B------:R-:W-:Y:S01]  /*8600*/  UMOV UR24, 0x0 ;  /* 0x0000000000187882 */ /* 0x000fe20000000000 */
[----:B------:R-:W-:Y:S01]  /*8610*/  UMOV UR25, 0x10000000 ;  /* 0x1000000000197882 */ /* 0x000fe20000000000 */
[----:B------:R-:W-:-:S06]  /*8620*/  UMOV UR11, UR43 ;  /* 0x0000002b000b7c82 */ /* 0x000fcc0008000000 */
[----:B------:R3:W-:Y:S02]  /*8630*/  UTMALDG.3D [UR8], [UR18], desc[UR24] ;  /* 0x00001808120075b4 */ /* 0x0007e40008011000 */
[----:B---3--:R-:W-:Y:S05]  /*8640*/  @!P2 BRA `(.L_x_169) ;  /* 0x000000000004a947 */ /* 0x008fea0003800000 */
[----:B------:R-:W-:Y:S01]  /*8650*/  BPT.TRAP 0x1 ;  /* 0x000000040000795c */ /* 0x000fe20000300000 */
.L_x_169:
[----:B-12---:R-:W1:Y:S02]  /*8660*/  LDC R5, c[0x0][0x800] ;  /* 0x00020000ff057b82 */ /* 0x006e640000000800 */
[----:B-1----:R3:W-:Y:S02]  /*8670*/  SYNCS.ARRIVE.TRANS64.RED.A0TR RZ, [UR13+0x48], R5 ;  /* 0x00004805ffff79a7 */ /* 0x0027e4000830040d */
.L_x_168:
[----:B------:R-:W-:Y:S05]  /*8680*/  BSYNC B0 ;  /* 0x0000000000007941 */ /* 0x000fea0003800000 */
.L_x_167:
[----:B------:R-:W-:Y:S05]  /*8690*/  @!P2 BRA `(.L_x_170) ;  /* 0x000000000004a947 */ /* 0x000fea0003800000 */
[----:B------:R-:W-:Y:S01]  /*86a0*/  BPT.TRAP 0x1 ;  /* 0x000000040000795c */ /* 0x000fe20000300000 */
.L_x_170:
[----:B------:R-:W-:-:S04]  /*86b0*/  UIADD3 UR25, UR13, 0x48, URZ ;  /* 0x000000480d197890 */ /* 0x000fc8000fffe03f */
[----:B------:R-:W-:-:S09]  /*86c0*/  UPRMT UR18, UR37, 0x654, UR25 ;  /* 0x0000065425127896 */ /* 0x000fd20008000019 */
[----:B------:R-:W-:Y:S01]  /*86d0*/  SYNCS.ARRIVE.TRANS64.RED.A1T0 RZ, [UR18], RZ ;  /* 0x000000ffffff79a7 */ /* 0x000fe20008100412 */
[----:B------:R-:W-:Y:S05]  /*86e0*/  @!P2 BRA `(.L_x_171) ;  /* 0x000000000004a947 */ /* 0x000fea0003800000 */
[----:B------:R-:W-:Y:S01]  /*86f0*/  BPT.TRAP 0x1 ;  /* 0x000000040000795c */ /* 0x000fe20000300000 */
.L_x_171:
[----:B------:R-:W4:Y:S02]  /*8700*/  SYNCS.PHASECHK.TRANS64.TRYWAIT P1, [UR13+0x70], R4 ;  /* 0x00007004ff0075a7 */ /* 0x000f24000802014d */
[----:B----4-:R-:W-:Y:S05]  /*8710*/  @!P1 BRA `(.L_x_172) ;  /* 0x0000002400249947 */ /* 0x010fea0003800000 */
.L_x_247:
        /* <DEDUP_REMOVED lines=12> */
[----:B----4-:R-:W-:Y:S05]  /*87e0*/  @!P2 BRA `(.L_x_175) ;  /* 0x000000000004a947 */ /* 0x010fea0003800000 */
[----:B------:R-:W-:Y:S01]  /*87f0*/  BPT.TRAP 0x1 ;  /* 0x000000040000795c */ /* 0x000fe20000300000 */
.L_x_175:
[----:B-123--:R-:W1:Y:S02]  /*8800*/  LDC R5, c[0x0][0x800] ;  /* 0x00020000ff057b82 */ /* 0x00ee640000000800 */
[----:B-1----:R4:W-:Y:S02]  /*8810*/  SYNCS.ARRIVE.TRANS64.RED.A0TR RZ, [UR13+0x50], R5 ;  /* 0x00005005ffff79a7 */ /* 0x0029e4000830040d */
.L_x_174:
[----:B------:R-:W-:Y:S05]  /*8820*/  BSYNC B0 ;  /* 0x0000000000007941 */ /* 0x000fea0003800000 */
.L_x_173:
[----:B------:R-:W-:Y:S05]  /*8830*/  @!P2 BRA `(.L_x_176) ;  /* 0x000000000004a947 */ /* 0x000fea0003800000 */
[----:B------:R-:W-:Y:S01]  /*8840*/  BPT.TRAP 0x1 ;  /* 0x000000040000795c */ /* 0x000fe20000300000 */
.L_x_176:
[----:B------:R-:W-:-:S04]  /*8850*/  UIADD3 UR17, UR13, 0x50, URZ ;  /* 0x000000500d117890 */ /* 0x000fc8000fffe03f */
[----:B------:R-:W-:-:S09]  /*8860*/  UPRMT UR29, UR37, 0x654, UR17 ;  /* 0x00000654251d7896 */ /* 0x000fd20008000011 */
[----:B------:R-:W-:Y:S01]  /*8870*/  SYNCS.ARRIVE.TRANS64.RED.A1T0 RZ, [UR29], RZ ;  /* 0x000000ffffff79a7 */ /* 0x000fe2000810041d */
[----:B------:R-:W-:Y:S05]  /*8880*/  @!P2 BRA `(.L_x_177) ;  /* 0x000000000004a947 */ /* 0x000fea0003800000 */
[----:B------:R-:W-:Y:S01]  /*8890*/  BPT.TRAP 0x1 ;  /* 0x000000040000795c */ /* 0x000fe20000300000 */
.L_x_177:
[----:B------:R-:W5:Y:S02]  /*88a0*/  SYNCS.PHASECHK.TRANS64.TRYWAIT P1, [UR13+0x78], R4 ;  /* 0x00007804ff0075a7 */ /* 0x000f64000802014d */
[----:B-----5:R-:W-:Y:S05]  /*88b0*/  @!P1 BRA `(.L_x_178) ;  /* 0x0000002000d49947 */ /* 0x020fea0003800000 */
.L_x_248:
        /* <DEDUP_REMOVED lines=12> */
[----:B-1----:R-:W-:Y:S05]  /*8980*/  @!P2 BRA `(.L_x_181) ;  /* 0x000000000004a947 */ /* 0x002fea0003800000 */
[----:B------:R-:W-:Y:S01]  /*8990*/  BPT.TRAP 0x1 ;  /* 0x000000040000795c */ /* 0x000fe20000300000 */
.L_x_181:
[----:B------:R-:W1:Y:S02]  /*89a0*/  LDC R4, c[0x0][0x800] ;  /* 0x00020000ff047b82 */ /* 0x000e640000000800 */
[----:B-1----:R1:W-:Y:S02]  /*89b0*/  SYNCS.ARRIVE.TRANS64.RED.A0TR RZ, [UR13+0x58], R4 ;  /* 0x00005804ffff79a7 */ /* 0x0023e4000830040d */
.L_x_180:
[----:B------:R-:W-:Y:S05]  /*89c0*/  BSYNC B0 ;  /* 0x0000000000007941 */ /* 0x000fea0003800000 */
.L_x_179:
[----:B------:R-:W-:Y:S05]  /*89d0*/  @!P2 BRA `(.L_x_182) ;  /* 0x000000000004a947 */ /* 0x000fea0003800000 */
[----:B------:R-:W-:Y:S01]  /*89e0*/  BPT.TRAP 0x1 ;  /* 0x000000040000795c */ /* 0x000fe20000300000 */
.L_x_182:
[----:B------:R-:W-:-:S04]  /*89f0*/  UIADD3 UR9, UR13, 0x58, URZ ;  /* 0x000000580d097890 */ /* 0x000fc8000fffe03f */
[----:B------:R-:W-:-:S09]  /*8a00*/  UPRMT UR30, UR37, 0x654, UR9 ;  /* 0x00000654251e7896 */ /* 0x000fd20008000009 */
[----:B------:R-:W-:Y:S01]  /*8a10*/  SYNCS.ARRIVE.TRANS64.RED.A1T0 RZ, [UR30], RZ ;  /* 0x000000ffffff79a7 */ /* 0x000fe2000810041e */
[----:B------:R-:W-:Y:S05]  /*8a20*/  @!P2 BRA `(.L_x_183) ;  /* 0x000000000004a947 */ /* 0x000fea0003800000 */
[----:B------:R-:W-:Y:S01]  /*8a30*/  BPT.TRAP 0x1 ;  /* 0x000000040000795c */ /* 0x000fe20000300000 */
.L_x_183:
[----:B-1----:R-:W-:-:S04]  /*8a40*/  SHF.L.U32 R4, RZ, 0x1f, RZ ;  /* 0x0000001fff047819 */ /* 0x002fc800000006ff */
[----:B------:R-:W1:Y:S02]  /*8a50*/  SYNCS.PHASECHK.TRANS64.TRYWAIT P1, [UR13+0x60], R4 ;  /* 0x00006004ff0075a7 */ /* 0x000e64000802014d */
[----:B-1----:R-:W-:Y:S05]  /*8a60*/  @!P1 BRA `(.L_x_184) ;  /* 0x0000002000809947 */ /* 0x002fea0003800000 */
.L_x_249:
        /* <DEDUP_REMOVED lines=13> */
.L_x_187:
[----:B--234-:R-:W1:Y:S02]  /*8b40*/  LDC R5, c[0x0][0x800] ;  /* 0x00020000ff057b82 */ /* 0x01ce640000000800 */
[----:B-1----:R1:W-:Y:S02]  /*8b50*/  SYNCS.ARRIVE.TRANS64.RED.A0TR RZ, [UR13+0x40], R5 ;  /* 0x00004005ffff79a7 */ /* 0x0023e4000830040d */
.L_x_186:
[----:B------:R-:W-:Y:S05]  /*8b60*/  BSYNC B0 ;  /* 0x0000000000007941 */ /* 0x000fea0003800000 */
.L_x_185:
[----:B------:R-:W-:Y:S05]  /*8b70*/  @!P2 BRA `(.L_x_188) ;  /* 0x000000000004a947 */ /* 0x000fea0003800000 */
[----:B------:R-:W-:Y:S01]  /*8b80*/  BPT.TRAP 0x1 ;  /* 0x000000040000795c */ /* 0x000fe20000300000 */
.L_x_188:
[----:B------:R-:W-:Y:S01]  /*8b90*/  SYNCS.ARRIVE.TRANS64.RED.A1T0 RZ, [UR16], RZ ;  /* 0x000000ffffff79a7 */ /* 0x000fe20008100410 */
[----:B------:R-:W-:Y:S05]  /*8ba0*/  @!P2 BRA `(.L_x_189) ;  /* 0x000000000004a947 */ /* 0x000fea0003800000 */
[----:B------:R-:W-:Y:S01]  /*8bb0*/  BPT.TRAP 0x1 ;  /* 0x000000040000795c */ /* 0x000fe20000300000 */
.L_x_189:
[----:B------:R-:W5:Y:S02]  /*8bc0*/  SYNCS.PHASECHK.TRANS64.TRYWAIT P1, [UR13+0x68], R4 ;  /* 0x00006804ff0075a7 */ /* 0x000f64000802014d */
[----:B-----5:R-:W-:Y:S05]  /*8bd0*/  @!P1 BRA `(.L_x_190) ;  /* 0x00000020003c9947 */ /* 0x020fea0003800000 */
.L_x_250:
        /* <DEDUP_REMOVED lines=13> */
.L_x_193:
[----:B--234-:R-:W1:Y:S02]  /*8cb0*/  LDC R5, c[0x0][0x800] ;  /* 0x00020000ff057b82 */ /* 0x01ce640000000800 */
[----:B-1----:R1:W-:Y:S02]  /*8cc0*/  SYNCS.ARRIVE.TRANS64.RED.A0TR RZ, [UR13+0x48], R5 ;  /* 0x00004805ffff79a7 */ /* 0x0023e4000830040d */
.L_x_192:
[----:B------:R-:W-:Y:S05]  /*8cd0*/  BSYNC B0 ;  /* 0x0000000000007941 */ /* 0x000fea0003800000 */
.L_x_191:
[----:B------:R-:W-:Y:S05]  /*8ce0*/  @!P2 BRA `(.L_x_194) ;  /* 0x000000000004a947 */ /* 0x000fea0003800000 */
[----:B------:R-:W-:Y:S01]  /*8cf0*/  BPT.TRAP 0x1 ;  /* 0x000000040000795c */ /* 0x000fe20000300000 */
.L_x_194:
[----:B------:R-:W-:Y:S01]  /*8d00*/  SYNCS.ARRIVE.TRANS64.RED.A1T0 RZ, [UR18], RZ ;  /* 0x000000ffffff79a7 */ /* 0x000fe20008100412 */
[----:B------:R-:W-:Y:S05]  /*8d10*/  @!P2 BRA `(.L_x_195) ;  /* 0x000000000004a947 */ /* 0x000fea0003800000 */
[----:B------:R-:W-:Y:S01]  /*8d20*/  BPT.TRAP 0x1 ;  /* 0x000000040000795c */ /* 0x000fe20000300000 */
.L_x_195:
[----:B------:R-:W5:Y:S02]  /*8d30*/  SYNCS.PHASECHK.TRANS64.TRYWAIT P1, [UR13+0x70], R4 ;  /* 0x00007004ff0075a7 */ /* 0x000f64000802014d */
[----:B-----5:R-:W-:Y:S05]  /*8d40*/  @!P1 BRA `(.L_x_196) ;  /* 0x0000001c00f89947 */ /* 0x020fea0003800000 */
.L_x_251:
        /* <DEDUP_REMOVED lines=13> */
.L_x_199:
[----:B--234-:R-:W1:Y:S02]  /*8e20*/  LDC R5, c[0x0][0x800] ;  /* 0x00020000ff057b82 */ /* 0x01ce640000000800 */
[----:B-1----:R1:W-:Y:S02]  /*8e30*/  SYNCS.ARRIVE.TRANS64.RED.A0TR RZ, [UR13+0x50], R5 ;  /* 0x00005005ffff79a7 */ /* 0x0023e4000830040d */
.L_x_198:
[----:B------:R-:W-:Y:S05]  /*8e40*/  BSYNC B0 ;  /* 0x0000000000007941 */ /* 0x000fea0003800000 */
.L_x_197:
[----:B------:R-:W-:Y:S05]  /*8e50*/  @!P2 BRA `(.L_x_200) ;  /* 0x000000000004a947 */ /* 0x000fea0003800000 */
[----:B------:R-:W-:Y:S01]  /*8e60*/  BPT.TRAP 0x1 ;  /* 0x000000040000795c */ /* 0x000fe20000300000 */
.L_x_200:
[----:B------:R-:W-:Y:S01]  /*8e70*/  SYNCS.ARRIVE.TRANS64.RED.A1T0 RZ, [UR29], RZ ;  /* 0x000000ffffff79a7 */ /* 0x000fe2000810041d */
[----:B------:R-:W-:Y:S05]  /*8e80*/  @!P2 BRA `(.L_x_201) ;  /* 0x000000000004a947 */ /* 0x000fea0003800000 */
[----:B------:R-:W-:Y:S01]  /*8e90*/  BPT.TRAP 0x1 ;  /* 0x000000040000795c */ /* 0x000fe20000300000 */
.L_x_201:
[----:B------:R-:W5:Y:S02]  /*8ea0*/  SYNCS.PHASECHK.TRANS64.TRYWAIT P1, [UR13+0x78], R4 ;  /* 0x00007804ff0075a7 */ /* 0x000f64000802014d */
[----:B-----5:R-:W-:Y:S05]  /*8eb0*/  @!P1 BRA `(.L_x_202) ;  /* 0x0000001c00b49947 */ /* 0x020fea0003800000 */
.L_x_252:
        /* <DEDUP_REMOVED lines=13> */
.L_x_205:
[----:B------:R-:W1:Y:S02]  /*8f90*/  LDC R4, c[0x0][0x800] ;  /* 0x00020000ff047b82 */ /* 0x000e640000000800 */
[----:B-1----:R1:W-:Y:S02]  /*8fa0*/  SYNCS.ARRIVE.TRANS64.RED.A0TR RZ, [UR13+0x58], R4 ;  /* 0x00005804ffff79a7 */ /* 0x0023e4000830040d */
.L_x_204:
[----:B------:R-:W-:Y:S05]  /*8fb0*/  BSYNC B0 ;  /* 0x0000000000007941 */ /* 0x000fea0003800000 */
.L_x_203:
[----:B------:R-:W-:Y:S05]  /*8fc0*/  @!P2 BRA `(.L_x_206) ;  /* 0x000000000004a947 */ /* 0x000fea0003800000 */
[----:B------:R-:W-:Y:S01]  /*8fd0*/  BPT.TRAP 0x1 ;  /* 0x000000040000795c */ /* 0x000fe20000300000 */
.L_x_206:
[----:B------:R-:W-:Y:S01]  /*8fe0*/  IADD3 R16, P0, R16, UR46, RZ ;  /* 0x0000002e10107c10 */ /* 0x000fe2000ff1e0ff */
[----:B------:R-:W-:Y:S01]  /*8ff0*/  SYNCS.ARRIVE.TRANS64.RED.A1T0 RZ, [UR30], RZ ;  /* 0x000000ffffff79a7 */ /* 0x000fe2000810041e */
[----:B-1----:R-:W-:Y:S01]  /*9000*/  PRMT R4, RZ, 0x7610, R4 ;  /* 0x00007610ff047816 */ /* 0x002fe20000000004 */
[----:B------:R-:W-:Y:S01]  /*9010*/  IMAD.MOV.U32 R21, RZ, RZ, -0x1 ;  /* 0xffffffffff157424 */ /* 0x000fe200078e00ff */
[----:B------:R-:W-:Y:S01]  /*9020*/  IADD3.X R17, R17, UR39, RZ, P0, !PT ;  /* 0x0000002711117c10 */ /* 0x000fe200087fe4ff */
[----:B------:R-:W-:Y:S01]  /*9030*/  IMAD.MOV.U32 R13, RZ, RZ, -0x1 ;  /* 0xffffffffff0d7424 */ /* 0x000fe200078e00ff */
[----:B------:R-:W-:Y:S02]  /*9040*/  ISETP.GE.U32.AND P0, PT, R16, UR6, PT ;  /* 0x0000000610007c0c */ /* 0x000fe4000bf06070 */
[----:B------:R-:W-:Y:S02]  /*9050*/  MOV R20, 0xffffffff ;  /* 0xffffffff00147802 */ /* 0x000fe40000000f00 */
[----:B------:R-:W-:-:S13]  /*9060*/  ISETP.GE.U32.AND.EX P0, PT, R17, UR7, PT, P0 ;  /* 0x0000000711007c0c */ /* 0x000fda000bf06100 */
[----:B------:R-:W-:Y:S05]  /*9070*/  @P0 BRA `(.L_x_207) ;  /* 0x00000004004c0947 */ /* 0x000fea0003800000 */
[----:B------:R-:W1:Y:S01]  /*9080*/  S2R R25, SR_CTAID.X ;  /* 0x0000000000197919 */ /* 0x000e620000002500 */
[----:B------:R-:W5:Y:S01]  /*9090*/  LDC.64 R14, c[0x0][0x8d0] ;  /* 0x00023400ff0e7b82 */ /* 0x000f620000000a00 */
[----:B------:R-:W-:Y:S01]  /*90a0*/  ULDC UR8, c[0x0][0x150] ;  /* 0x0000540000087ab9 */ /* 0x000fe20000000800 */
[----:B--234-:R-:W-:Y:S01]  /*90b0*/  IMAD.MOV.U32 R5, RZ, RZ, R17 ;  /* 0x000000ffff057224 */ /* 0x01cfe200078e0011 */
[----:B------:R-:W2:Y:S05]  /*90c0*/  S2R R20, SR_CTAID.Y ;  /* 0x0000000000147919 */ /* 0x000eaa0000002600 */
[----:B------:R-:W3:Y:S08]  /*90d0*/  LDC R18, c[0x0][0x144] ;  /* 0x00005100ff127b82 */ /* 0x000ef00000000800 */
[----:B------:R-:W4:Y:S08]  /*90e0*/  LDC R21, c[0x0][0x148] ;  /* 0x00005200ff157b82 */ /* 0x000f300000000800 */
[----:B------:R-:W3:Y:S01]  /*90f0*/  LDC R23, c[0x0][0x8d8] ;  /* 0x00023600ff177b82 */ /* 0x000ee20000000800 */
[----:B-----5:R-:W-:-:S04]  /*9100*/  ISETP.NE.U32.AND P0, PT, R14, RZ, PT ;  /* 0x000000ff0e00720c */ /* 0x020fc80003f05070 */
[----:B------:R-:W-:Y:S02]  /*9110*/  ISETP.NE.AND.EX P0, PT, R15, RZ, PT, P0 ;  /* 0x000000ff0f00720c */ /* 0x000fe40003f05300 */
[----:B-1----:R-:W-:Y:S01]  /*9120*/  I2FP.F32.U32 R4, R25 ;  /* 0x0000001900047245 */ /* 0x002fe20000201000 */
[----:B------:R-:W1:Y:S04]  /*9130*/  LDC.64 R10, c[0x0][0x8c8] ;  /* 0x00023200ff0a7b82 */ /* 0x000e680000000a00 */
[----:B------:R-:W-:Y:S01]  /*9140*/  FMUL R6, R4, UR8 ;  /* 0x0000000804067c20 */ /* 0x000fe20008400000 */
[----:B--2---:R-:W-:Y:S01]  /*9150*/  I2FP.F32.U32 R4, R20 ;  /* 0x0000001400047245 */ /* 0x004fe20000201000 */
[----:B------:R-:W-:Y:S02]  /*9160*/  ULDC UR8, c[0x0][0x154] ;  /* 0x0000550000087ab9 */ /* 0x000fe40000000800 */
[----:B------:R2:W1:Y:S02]  /*9170*/  F2I.U32.TRUNC.NTZ R24, R6 ;  /* 0x0000000600187305 */ /* 0x000464000020f000 */
[----:B------:R-:W-:Y:S01]  /*9180*/  FMUL R22, R4, UR8 ;  /* 0x0000000804167c20 */ /* 0x000fe20008400000 */
[----:B------:R-:W-:-:S05]  /*9190*/  IMAD.MOV.U32 R4, RZ, RZ, R16 ;  /* 0x000000ffff047224 */ /* 0x000fca00078e0010 */
[----:B------:R-:W1:Y:S01]  /*91a0*/  F2I.U32.TRUNC.NTZ R22, R22 ;  /* 0x0000001600167305 */ /* 0x000e62000020f000 */
[----:B--234-:R-:W-:Y:S05]  /*91b0*/  @!P0 BRA `(.L_x_208) ;  /* 0x0000000000288947 */ /* 0x01cfea0003800000 */
[----:B------:R-:W2:Y:S02]  /*91c0*/  LDC R5, c[0x0][0x8dc] ;  /* 0x00023700ff057b82 */ /* 0x000ea40000000800 */
[----:B--2---:R-:W-:-:S04]  /*91d0*/  IADD3 R5, P0, R16, R5, RZ ;  /* 0x0000000510057210 */ /* 0x004fc80007f1e0ff */
[----:B------:R-:W-:-:S05]  /*91e0*/  IADD3.X R13, RZ, R17, RZ, P0, !PT ;  /* 0x00000011ff0d7210 */ /* 0x000fca00007fe4ff */
[----:B------:R-:W-:-:S04]  /*91f0*/  IMAD.WIDE.U32 R6, R13, R14, RZ ;  /* 0x0000000e0d067225 */ /* 0x000fc800078e00ff */
[----:B------:R-:W-:-:S04]  /*9200*/  IMAD.WIDE.U32 R6, P0, R5, R15, R6 ;  /* 0x0000000f05067225 */ /* 0x000fc80007800006 */
[----:B------:R-:W-:-:S04]  /*9210*/  IMAD.WIDE.U32 R4, R5, R14, RZ ;  /* 0x0000000e05047225 */ /* 0x000fc800078e00ff */
[----:B------:R-:W-:Y:S01]  /*9220*/  IMAD.MOV.U32 R4, RZ, RZ, R7 ;  /* 0x000000ffff047224 */ /* 0x000fe200078e0007 */
[----:B------:R-:W-:Y:S01]  /*9230*/  IADD3 RZ, P1, R5, R6, RZ ;  /* 0x0000000605ff7210 */ /* 0x000fe20007f3e0ff */
[----:B------:R-:W-:-:S04]  /*9240*/  IMAD.X R5, RZ, RZ, RZ, P0 ;  /* 0x000000ffff057224 */ /* 0x000fc800000e06ff */
[----:B------:R-:W-:-:S08]  /*9250*/  IMAD.WIDE.U32.X R4, R13, R15, R4, P1 ;  /* 0x0000000f0d047225 */ /* 0x000fd000008e0404 */
.L_x_208:
[----:B------:R-:W-:Y:S01]  /*9260*/  ISETP.NE.AND P2, PT, R2, 0x1, PT ;  /* 0x000000010200780c */ /* 0x000fe20003f45270 */
[----:B-1----:R-:W-:Y:S01]  /*9270*/  IMAD.MOV R24, RZ, RZ, -R24 ;  /* 0x000000ffff187224 */ /* 0x002fe200078e0a18 */
[-CC-:B------:R-:W-:Y:S01]  /*9280*/  SHF.R.U64 R13, R4, R23.reuse, R5.reuse ;  /* 0x00000017040d7219 */ /* 0x180fe20000001205 */
[----:B------:R-:W1:Y:S01]  /*9290*/  LDC.64 R14, c[0x0][0x8e8] ;  /* 0x00023a00ff0e7b82 */ /* 0x000e620000000a00 */
[----:B------:R-:W-:Y:S01]  /*92a0*/  SHF.R.U32.HI R23, RZ, R23, R5 ;  /* 0x00000017ff177219 */ /* 0x000fe20000011605 */
[----:B------:R-:W-:Y:S01]  /*92b0*/  IMAD R18, R18, R24, R25 ;  /* 0x0000001812127224 */ /* 0x000fe200078e0219 */
[----:B------:R-:W-:Y:S02]  /*92c0*/  IADD3 R25, P0, RZ, -R13, RZ ;  /* 0x8000000dff197210 */ /* 0x000fe40007f1e0ff */
[----:B------:R-:W-:-:S03]  /*92d0*/  IADD3 R22, -R22, RZ, RZ ;  /* 0x000000ff16167210 */ /* 0x000fc60007ffe1ff */
[----:B------:R-:W2:Y:S01]  /*92e0*/  LDC R7, c[0x0][0x8c0] ;  /* 0x00023000ff077b82 */ /* 0x000ea20000000800 */
[----:B------:R-:W-:Y:S02]  /*92f0*/  IMAD.X R23, RZ, RZ, ~R23, P0 ;  /* 0x000000ffff177224 */ /* 0x000fe400000e0e17 */
[----:B------:R-:W-:Y:S02]  /*9300*/  @P2 IMAD R18, R21, R22, R20 ;  /* 0x0000001615122224 */ /* 0x000fe400078e0214 */
[-C--:B------:R-:W-:Y:S02]  /*9310*/  IMAD R6, R23, R10.reuse, RZ ;  /* 0x0000000a17067224 */ /* 0x080fe400078e02ff */
[C---:B------:R-:W-:Y:S01]  /*9320*/  IMAD.WIDE.U32 R4, R25.reuse, R10, R16 ;  /* 0x0000000a19047225 */ /* 0x040fe200078e0010 */
[----:B------:R-:W3:Y:S03]  /*9330*/  LDC R22, c[0x0][0x8b0] ;  /* 0x00022c00ff167b82 */ /* 0x000ee60000000800 */
[----:B------:R-:W-:-:S04]  /*9340*/  IMAD R11, R25, R11, R6 ;  /* 0x0000000b190b7224 */ /* 0x000fc800078e0206 */
[----:B------:R-:W-:Y:S01]  /*9350*/  IMAD.IADD R6, R5, 0x1, R11 ;  /* 0x0000000105067824 */ /* 0x000fe200078e020b */
[----:B------:R-:W4:Y:S01]  /*9360*/  LDC R27, c[0x0][0x900] ;  /* 0x00024000ff1b7b82 */ /* 0x000f220000000800 */
[----:B-1----:R-:W-:-:S04]  /*9370*/  ISETP.NE.U32.AND P0, PT, R14, RZ, PT ;  /* 0x000000ff0e00720c */ /* 0x002fc80003f05070 */
[----:B------:R-:W-:-:S03]  /*9380*/  ISETP.NE.AND.EX P0, PT, R15, RZ, PT, P0 ;  /* 0x000000ff0f00720c */ /* 0x000fc60003f05300 */
[----:B------:R-:W1:Y:S01]  /*9390*/  LDC R23, c[0x0][0x8f0] ;  /* 0x00023c00ff177b82 */ /* 0x000e620000000800 */
[-CC-:B--2---:R-:W-:Y:S02]  /*93a0*/  SHF.R.U64 R20, R4, R7.reuse, R6.reuse ;  /* 0x0000000704147219 */ /* 0x184fe40000001206 */
[----:B------:R-:W-:-:S05]  /*93b0*/  SHF.R.U32.HI R7, RZ, R7, R6 ;  /* 0x00000007ff077219 */ /* 0x000fca0000011606 */
[----:B------:R-:W2:Y:S01]  /*93c0*/  LDC R11, c[0x0][0x8e0] ;  /* 0x00023800ff0b7b82 */ /* 0x000ea20000000800 */
[-CC-:B---3--:R-:W-:Y:S02]  /*93d0*/  SHF.R.U64 R25, R20, R22.reuse, R7.reuse ;  /* 0x0000001614197219 */ /* 0x188fe40000001207 */
[----:B------:R-:W-:-:S05]  /*93e0*/  SHF.R.U32.HI R4, RZ, R22, R7 ;  /* 0x00000016ff047219 */ /* 0x000fca0000011607 */
[----:B------:R-:W3:Y:S01]  /*93f0*/  LDC R21, c[0x0][0x8b8] ;  /* 0x00022e00ff157b82 */ /* 0x000ee20000000800 */
[-CC-:B----4-:R-:W-:Y:S02]  /*9400*/  SHF.R.U64 R22, R25, R27.reuse, R4.reuse ;  /* 0x0000001b19167219 */ /* 0x190fe40000001204 */
[----:B------:R-:W-:-:S03]  /*9410*/  SHF.R.U32.HI R27, RZ, R27, R4 ;  /* 0x0000001bff1b7219 */ /* 0x000fc60000011604 */
[----:B------:R-:W-:Y:S01]  /*9420*/  IMAD.MOV.U32 R4, RZ, RZ, R22 ;  /* 0x000000ffff047224 */ /* 0x000fe200078e0016 */
[----:B------:R-:W-:Y:S01]  /*9430*/  MOV R5, R27 ;  /* 0x0000001b00057202 */ /* 0x000fe20000000f00 */
[----:B------:R-:W4:Y:S01]  /*9440*/  LDC R10, c[0x0][0x8a8] ;  /* 0x00022a00ff0a7b82 */ /* 0x000f220000000800 */
[----:B------:R-:W-:Y:S05]  /*9450*/  @!P0 BRA `(.L_x_209) ;  /* 0x0000000000288947 */ /* 0x000fea0003800000 */
[----:B------:R-:W5:Y:S02]  /*9460*/  LDC R5, c[0x0][0x8f4] ;  /* 0x00023d00ff057b82 */ /* 0x000f640000000800 */
[----:B-----5:R-:W-:-:S05]  /*9470*/  IADD3 R5, P0, R22, R5, RZ ;  /* 0x0000000516057210 */ /* 0x020fca0007f1e0ff */
[----:B------:R-:W-:-:S04]  /*9480*/  IMAD.X R27, RZ, RZ, R27, P0 ;  /* 0x000000ffff1b7224 */ /* 0x000fc800000e061b */
[----:B------:R-:W-:-:S04]  /*9490*/  IMAD.WIDE.U32 R6, R27, R14, RZ ;  /* 0x0000000e1b067225 */ /* 0x000fc800078e00ff */
[----:B------:R-:W-:-:S04]  /*94a0*/  IMAD.WIDE.U32 R6, P0, R5, R15, R6 ;  /* 0x0000000f05067225 */ /* 0x000fc80007800006 */
[----:B------:R-:W-:-:S04]  /*94b0*/  IMAD.WIDE.U32 R4, R5, R14, RZ ;  /* 0x0000000e05047225 */ /* 0x000fc800078e00ff */
[----:B------:R-:W-:Y:S01]  /*94c0*/  IMAD.MOV.U32 R4, RZ, RZ, R7 ;  /* 0x000000ffff047224 */ /* 0x000fe200078e0007 */
[----:B------:R-:W-:Y:S01]  /*94d0*/  IADD3 RZ, P1, R5, R6, RZ ;  /* 0x0000000605ff7210 */ /* 0x000fe20007f3e0ff */
[----:B------:R-:W-:-:S04]  /*94e0*/  IMAD.X R5, RZ, RZ, RZ, P0 ;  /* 0x000000ffff057224 */ /* 0x000fc800000e06ff */
[----:B------:R-:W-:-:S08]  /*94f0*/  IMAD.WIDE.U32.X R4, R27, R15, R4, P1 ;  /* 0x0000000f1b047225 */ /* 0x000fd000008e0404 */
.L_x_209:
[----:B-1----:R-:W-:Y:S02]  /*9500*/  SHF.R.U64 R4, R4, R23, R5 ;  /* 0x0000001704047219 */ /* 0x002fe40000001205 */
[----:B------:R-:W-:Y:S02]  /*9510*/  LOP3.LUT R25, R25, R0, RZ, 0xc0, !PT ;  /* 0x0000000019197212 */ /* 0x000fe400078ec0ff */
[----:B------:R-:W-:Y:S02]  /*9520*/  IADD3 R5, -R4, RZ, RZ ;  /* 0x000000ff04057210 */ /* 0x000fe40007ffe1ff */
[----:B------:R-:W-:Y:S01]  /*9530*/  LOP3.LUT R20, R20, R3, RZ, 0xc0, !PT ;  /* 0x0000000314147212 */ /* 0x000fe200078ec0ff */
[----:B------:R-:W-:Y:S02]  /*9540*/  IMAD R25, R4, UR21, R25 ;  /* 0x0000001504197c24 */ /* 0x000fe4000f8e0219 */
[----:B--2---:R-:W-:Y:S02]  /*9550*/  IMAD R11, R5, R11, R22 ;  /* 0x0000000b050b7224 */ /* 0x004fe400078e0216 */
[----:B---3--:R-:W-:-:S02]  /*9560*/  IMAD R21, R25, R21, R18 ;  /* 0x0000001519157224 */ /* 0x008fc400078e0212 */
[----:B----4-:R-:W-:Y:S02]  /*9570*/  IMAD R10, R11, R10, R20 ;  /* 0x0000000a0b0a7224 */ /* 0x010fe400078e0214 */
[----:B------:R-:W-:-:S03]  /*9580*/  IMAD.MOV.U32 R4, RZ, RZ, 0x1 ;  /* 0x00000001ff047424 */ /* 0x000fc600078e00ff */
[----:B------:R-:W-:Y:S02]  /*9590*/  SEL R20, R10, R21, !P2 ;  /* 0x000000150a147207 */ /* 0x000fe40005000000 */
[----:B------:R-:W-:-:S07]  /*95a0*/  SEL R21, R21, R10, !P2 ;  /* 0x0000000a15157207 */ /* 0x000fce0005000000 */
.L_x_207:
[----:B------:R-:W-:-:S13]  /*95b0*/  LOP3.LUT P0, RZ, R4, 0xff, RZ, 0xc0, !PT ;  /* 0x000000ff04ff7812 */ /* 0x000fda000780c0ff */
[----:B------:R-:W-:Y:S05]  /*95c0*/  @P0 BRA `(.L_x_210) ;  /* 0xffffffe800f00947 */ /* 0x000fea000383ffff */
.L_x_154:
[----:B------:R-:W-:-:S13]  /*95d0*/  ELECT P0, URZ, PT ;  /* 0x00000000003f782f */ /* 0x000fda0003800000 */
[----:B------:R-:W-:Y:S05]  /*95e0*/  @!P0 BRA `(.L_x_13) ;  /* 0x0000001000508947 */ /* 0x000fea0003800000 */
[----:B------:R-:W-:-:S04]  /*95f0*/  LOP3.LUT R19, R19, 0x2, RZ, 0xfc, !PT ;  /* 0x0000000213137812 */ /* 0x000fc800078efcff */
[----:B------:R-:W-:-:S13]  /*9600*/  ISETP.NE.AND P1, PT, R19, 0x3, PT ;  /* 0x000000031300780c */ /* 0x000fda0003f25270 */
[----:B------:R-:W-:Y:S05]  /*9610*/  @!P1 BRA `(.L_x_211) ;  /* 0x0000000000049947 */ /* 0x000fea0003800000 */
[----:B-1----:R-:W-:Y:S01]  /*9620*/  BPT.TRAP 0x1 ;  /* 0x000000040000795c */ /* 0x002fe20000300000 */
.L_x_211:
[----:B-1----:R-:W-:Y:S01]  /*9630*/  IMAD.U32 R3, RZ, RZ, UR37 ;  /* 0x00000025ff037e24 */ /* 0x002fe2000f8e00ff */
[----:B------:R-:W-:Y:S01]  /*9640*/  MOV R0, 0x400 ;  /* 0x0000040000007802 */ /* 0x000fe20000000f00 */
[----:B------:R-:W-:-:S03]  /*9650*/  IMAD.MOV.U32 R2, RZ, RZ, 0x1 ;  /* 0x00000001ff027424 */ /* 0x000fc600078e00ff */
[----:B------:R-:W-:Y:S02]  /*9660*/  LEA R0, R3, R0, 0x18 ;  /* 0x0000000003007211 */ /* 0x000fe400078ec0ff */
[----:B------:R-:W-:-:S04]  /*9670*/  SHF.L.U32 R3, R2, 0x1f, RZ ;  /* 0x0000001f02037819 */ /* 0x000fc800000006ff */
[----:B------:R-:W1:Y:S02]  /*9680*/  SYNCS.PHASECHK.TRANS64.TRYWAIT P0, [R0+URZ+0x60], R3 ;  /* 0x00006003000075a7 */ /* 0x000e64000800017f */
[----:B-1----:R-:W-:Y:S05]  /*9690*/  @!P0 BRA `(.L_x_212) ;  /* 0x0000001400d48947 */ /* 0x002fea0003800000 */
.L_x_253:
[----:B------:R-:W-:Y:S05]  /*96a0*/  @!P1 BRA `(.L_x_213) ;  /* 0x0000000000049947 */ /* 0x000fea0003800000 */
[----:B------:R-:W-:Y:S01]  /*96b0*/  BPT.TRAP 0x1 ;  /* 0x000000040000795c */ /* 0x000fe20000300000 */
.L_x_213:
[----:B------:R-:W1:Y:S02]  /*96c0*/  SYNCS.PHASECHK.TRANS64.TRYWAIT P0, [R0+URZ+0x68], R3 ;  /* 0x00006803000075a7 */ /* 0x000e64000800017f */
[----:B-1----:R-:W-:Y:S05]  /*96d0*/  @!P0 BRA `(.L_x_214) ;  /* 0x0000001400d88947 */ /* 0x002fea0003800000 */
.L_x_254:
[----:B------:R-:W-:Y:S05]  /*96e0*/  @!P1 BRA `(.L_x_215) ;  /* 0x0000000000049947 */ /* 0x000fea0003800000 */
[----:B------:R-:W-:Y:S01]  /*96f0*/  BPT.TRAP 0x1 ;  /* 0x000000040000795c */ /* 0x000fe20000300000 */
.L_x_215:
[----:B------:R-:W1:Y:S02]  /*9700*/  SYNCS.PHASECHK.TRANS64.TRYWAIT P0, [R0+URZ+0x70], R3 ;  /* 0x00007003000075a7 */ /* 0x000e64000800017f */
[----:B-1----:R-:W-:Y:S05]  /*9710*/  @!P0 BRA `(.L_x_216) ;  /* 0x0000001400dc8947 */ /* 0x002fea0003800000 */
.L_x_255:
[----:B------:R-:W-:Y:S05]  /*9720*/  @!P1 BRA `(.L_x_217) ;  /* 0x0000000000049947 */ /* 0x000fea0003800000 */
[----:B------:R-:W-:Y:S01]  /*9730*/  BPT.TRAP 0x1 ;  /* 0x000000040000795c */ /* 0x000fe20000300000 */
.L_x_217:
[----:B------:R-:W-:-:S04]  /*9740*/  MOV R3, 0x1 ;  /* 0x0000000100037802 */ /* 0x000fc80000000f00 */
[----:B------:R-:W-:-:S07]  /*9750*/  SHF.L.U32 R3, R3, 0x1f, RZ ;  /* 0x0000001f03037819 */ /* 0x000fce00000006ff */
.L_x_218:
[----:B------:R1:W1:Y:S02]  /*9760*/  SYNCS.PHASECHK.TRANS64.TRYWAIT P0, [R0+URZ+0x78], R3 ;  /* 0x00007803000075a7 */ /* 0x000264000800017f */
[----:B-1----:R-:W-:Y:S05]  /*9770*/  @!P0 NANOSLEEP.SYNCS 0x989680 ;  /* 0x009896800000895d */ /* 0x002fea0003900000 */
[----:B------:R-:W1:Y:S02]  /*9780*/  @!P0 SYNCS.PHASECHK.TRANS64 P0, [R0+URZ+0x78], R3 ;  /* 0x00007803000085a7 */ /* 0x000e64000800007f */
[----:B-1----:R-:W-:Y:S05]  /*9790*/  @P0 BRA `(.L_x_13) ;  /* 0x0000000c00e40947 */ /* 0x002fea0003800000 */
[----:B------:R-:W-:Y:S05]  /*97a0*/  BRA `(.L_x_218) ;  /* 0xfffffffc00ec7947 */ /* 0x000fea000383ffff */
.L_x_149:
[----:B------:R-:W-:Y:S01]  /*97b0*/  LOP3.LUT P0, RZ, R10, 0xff, RZ, 0xc0, !PT ;  /* 0x000000ff0aff7812 */ /* 0x000fe2000780c0ff */
[----:B------:R-:W-:Y:S02]  /*97c0*/  IMAD.MOV.U32 R10, RZ, RZ, 0x1 ;  /* 0x00000001ff0a7424 */ /* 0x000fe400078e00ff */
[----:B------:R-:W-:-:S10]  /*97d0*/  IMAD.MOV.U32 R9, RZ, RZ, RZ ;  /* 0x000000ffff097224 */ /* 0x000fd400078e00ff */
[----:B------:R-:W-:Y:S05]  /*97e0*/  @!P0 BRA `(.L_x_219) ;  /* 0x0000000c001c8947 */ /* 0x000fea0003800000 */
[----:B------:R-:W2:Y:S01]  /*97f0*/  LDC R0, c[0x0][0x28c] ;  /* 0x0000a300ff007b82 */ /* 0x000ea20000000800 */
[----:B------:R-:W-:Y:S01]  /*9800*/  ULDC UR6, c[0x0][0x900] ;  /* 0x0002400000067ab9 */ /* 0x000fe20000000800 */
[----:B------:R-:W-:Y:S01]  /*9810*/  UMOV UR7, 0xffffffff ;  /* 0xffffffff00077882 */ /* 0x000fe20000000000 */
[----:B------:R-:W-:Y:S01]  /*9820*/  BSSY B0, `(.L_x_219) ;  /* 0x00000c3000007945 */ /* 0x000fe20003800000 */
[----:B-1----:R-:W-:Y:S01]  /*9830*/  USHF.L.U32 UR4, UR37, 0x7, URZ ;  /* 0x0000000725047899 */ /* 0x002fe2000800063f */
[----:B------:R-:W-:Y:S01]  /*9840*/  LOP3.LUT R11, R22, 0x2, RZ, 0xfc, !PT ;  /* 0x00000002160b7812 */ /* 0x000fe200078efcff */
[----:B------:R-:W-:Y:S01]  /*9850*/  USHF.L.U32 UR7, UR7, UR6, URZ ;  /* 0x0000000607077299 */ /* 0x000fe2000800063f */
[----:B------:R-:W-:Y:S01]  /*9860*/  IMAD.MOV.U32 R10, RZ, RZ, 0x1 ;  /* 0x00000001ff0a7424 */ /* 0x000fe200078e00ff */
[----:B------:R-:W-:Y:S01]  /*9870*/  ULDC UR5, c[0x0][0x8a8] ;  /* 0x00022a0000057ab9 */ /* 0x000fe20000000800 */
[----:B------:R-:W-:Y:S01]  /*9880*/  IMAD.MOV.U32 R9, RZ, RZ, RZ ;  /* 0x000000ffff097224 */ /* 0x000fe200078e00ff */
[----:B------:R-:W-:-:S02]  /*9890*/  USHF.L.U32 UR22, UR37, 0xd, URZ ;  /* 0x0000000d25167899 */ /* 0x000fc4000800063f */
[----:B------:R-:W-:Y:S02]  /*98a0*/  ULOP3.LUT UR4, UR4, 0x80, URZ, 0xc0, !UPT ;  /* 0x0000008004047892 */ /* 0x000fe4000f8ec03f */
[----:B------:R-:W-:Y:S02]  /*98b0*/  UIADD3 UR5, UR5, -0x1, URZ ;  /* 0xffffffff05057890 */ /* 0x000fe4000fffe03f */
[----:B------:R-:W-:Y:S02]  /*98c0*/  USHF.L.U32 UR18, UR38, UR6, URZ ;  /* 0x0000000626127299 */ /* 0x000fe4000800063f */
[----:B------:R-:W-:Y:S01]  /*98d0*/  ULOP3.LUT UR17, URZ, UR7, URZ, 0x33, !UPT ;  /* 0x000000073f117292 */ /* 0x000fe2000f8e333f */
[----:B------:R-:W-:Y:S01]  /*98e0*/  ULDC.64 UR20, c[0x0][0x198] ;  /* 0x0000660000147ab9 */ /* 0x000fe20000000a00 */
[----:B--2---:R-:W-:-:S05]  /*98f0*/  VIADD R0, R0, 0x3f ;  /* 0x0000003f00007836 */ /* 0x004fca0000000000 */
[----:B------:R-:W-:-:S04]  /*9900*/  SHF.R.S32.HI R3, RZ, 0x1f, R0 ;  /* 0x0000001fff037819 */ /* 0x000fc80000011400 */
[----:B------:R-:W-:Y:S02]  /*9910*/  LEA.HI R3, R3, R0, RZ, 0x6 ;  /* 0x0000000003037211 */ /* 0x000fe400078f30ff */
[----:B------:R-:W-:Y:S02]  /*9920*/  MOV R0, 0x1 ;  /* 0x0000000100007802 */ /* 0x000fe40000000f00 */
[--C-:B------:R-:W-:Y:S02]  /*9930*/  SHF.R.S32.HI R8, RZ, 0x6, R3.reuse ;  /* 0x00000006ff087819 */ /* 0x100fe40000011403 */
[----:B------:R-:W-:-:S03]  /*9940*/  PRMT R3, R0, 0x7610, R3 ;  /* 0x0000761000037816 */ /* 0x000fc60000000003 */
[----:B------:R-:W-:-:S07]  /*9950*/  VIADD R0, R8, 0x1 ;  /* 0x0000000108007836 */ /* 0x000fce0000000000 */
.L_x_230:
[----:B------:R-:W-:-:S03]  /*9960*/  UMOV UR6, 0xffffffff ;  /* 0xffffffff00067882 */ /* 0x000fc60000000000 */
[----:B------:R-:W-:Y:S05]  /*9970*/  BRA.DIV UR6, `(.L_x_220) ;  /* 0x0000001606587947 */ /* 0x000fea000b800000 */
[----:B------:R-:W-:-:S13]  /*9980*/  ELECT P6, URZ, PT ;  /* 0x00000000003f782f */ /* 0x000fda00038c0000 */
.L_x_258:
[----:B------:R-:W1:Y:S01]  /*9990*/  LDC R4, c[0x0][0x28c] ;  /* 0x0000a300ff047b82 */ /* 0x000e620000000800 */
[----:B------:R-:W-:Y:S01]  /*99a0*/  BSSY B1, `(.L_x_221) ;  /* 0x0000038000017945 */ /* 0x000fe20003800000 */
[----:B-1----:R-:W-:-:S13]  /*99b0*/  ISETP.LT.OR P6, PT, R4, 0x1, !P6 ;  /* 0x000000010400780c */ /* 0x002fda00077c1670 */
[----:B------:R-:W-:Y:S05]  /*99c0*/  @P6 BRA `(.L_x_222) ;  /* 0x0000000000d46947 */ /* 0x000fea0003800000 */
[----:B------:R-:W-:Y:S01]  /*99d0*/  LEA R20, R20, UR4, 0x8 ;  /* 0x0000000414147c11 */ /* 0x000fe2000f8e40ff */
[----:B------:R-:W-:Y:S01]  /*99e0*/  IMAD.MOV.U32 R19, RZ, RZ, RZ ;  /* 0x000000ffff137224 */ /* 0x000fe200078e00ff */
[----:B------:R-:W-:Y:S01]  /*99f0*/  SHF.L.U32 R21, R21, 0x7, RZ ;  /* 0x0000000715157819 */ /* 0x000fe200000006ff */
[----:B------:R-:W-:Y:S01]  /*9a00*/  IMAD.MOV.U32 R4, RZ, RZ, R0 ;  /* 0x000000ffff047224 */ /* 0x000fe200078e0000 */
[----:B------:R-:W-:Y:S01]  /*9a10*/  MOV R5, R10 ;  /* 0x0000000a00057202 */ /* 0x000fe20000000f00 */
[----:B------:R-:W-:-:S07]  /*9a20*/  IMAD.MOV.U32 R6, RZ, RZ, R9 ;  /* 0x000000ffff067224 */ /* 0x000fce00078e0009 */
.L_x_225:
[----:B------:R-:W1:Y:S01]  /*9a30*/  S2R R12, SR_CgaCtaId ;  /* 0x00000000000c7919 */ /* 0x000e620000008800 */
[----:B------:R-:W-:Y:S02]  /*9a40*/  MOV R7, 0x400 ;  /* 0x0000040000077802 */ /* 0x000fe40000000f00 */
[----:B------:R-:W-:Y:S02]  /*9a50*/  LOP3.LUT P1, RZ, R18, 0x7f, RZ, 0xc0, !PT ;  /* 0x0000007f12ff7812 */ /* 0x000fe4000782c0ff */
[----:B-1----:R-:W-:Y:S02]  /*9a60*/  LEA R15, R12, R7, 0x18 ;  /* 0x000000070c0f7211 */ /* 0x002fe400078ec0ff */
[----:B------:R-:W-:-:S09]  /*9a70*/  SHF.L.U32 R7, R5, 0x1f, RZ ;  /* 0x0000001f05077819 */ /* 0x000fd200000006ff */
[----:B------:R-:W1:Y:S01]  /*9a80*/  @!P1 LDC R12, c[0x0][0x500] ;  /* 0x00014000ff0c9b82 */ /* 0x000e620000000800 */
[----:B------:R-:W-:-:S04]  /*9a90*/  IMAD R14, R6, 0x8, R15 ;  /* 0x00000008060e7824 */ /* 0x000fc800078e020f */
[----:B------:R-:W2:Y:S02]  /*9aa0*/  SYNCS.PHASECHK.TRANS64.TRYWAIT P0, [R14+URZ+0x20], R7 ;  /* 0x000020070e0075a7 */ /* 0x000ea4000800017f */
[----:B--2---:R-:W-:Y:S05]  /*9ab0*/  @!P0 BRA `(.L_x_223) ;  /* 0x0000001400288947 */ /* 0x004fea0003800000 */
.L_x_259:
[----:B--2---:R-:W-:Y:S01]  /*9ac0*/  PRMT R7, R11, 0x9910, RZ ;  /* 0x000099100b077816 */ /* 0x004fe200000000ff */
[----:B-1----:R1:W-:Y:S03]  /*9ad0*/  @!P1 SYNCS.ARRIVE.TRANS64 RZ, [R14+URZ], R12 ;  /* 0x0000000c0eff99a7 */ /* 0x0023e6000800003f */
[----:B------:R-:W-:-:S13]  /*9ae0*/  ISETP.NE.AND P0, PT, R7, 0x2, PT ;  /* 0x000000020700780c */ /* 0x000fda0003f05270 */
[----:B-1----:R-:W-:Y:S05]  /*9af0*/  @P0 BRA `(.L_x_224) ;  /* 0x0000000000040947 */ /* 0x002fea0003800000 */
[----:B------:R-:W-:Y:S01]  /*9b00*/  BPT.TRAP 0x1 ;  /* 0x000000040000795c */ /* 0x000fe20000300000 */
.L_x_224:
[----:B------:R-:W-:Y:S01]  /*9b10*/  R2UR UR7, R6 ;  /* 0x00000000060772ca */ /* 0x000fe200000e0000 */
[----:B------:R-:W-:Y:S01]  /*9b20*/  VIADD R4, R4, 0xffffffff ;  /* 0xffffffff04047836 */ /* 0x000fe20000000000 */
[----:B------:R-:W-:Y:S01]  /*9b30*/  R2UR UR13, R15 ;  /* 0x000000000f0d72ca */ /* 0x000fe200000e0000 */
[----:B------:R-:W-:Y:S01]  /*9b40*/  UIADD3 UR6, UP0, UR20, 0xf0, URZ ;  /* 0x000000f014067890 */ /* 0x000fe2000ff1e03f */
[----:B------:R-:W-:Y:S01]  /*9b50*/  R2UR UR9, R14 ;  /* 0x000000000e0972ca */ /* 0x000fe200000e0000 */
[----:B------:R-:W-:Y:S01]  /*9b60*/  UIADD3 UR24, UP1, UR20, 0x1f0, URZ ;  /* 0x000001f014187890 */ /* 0x000fe2000ff3e03f */
[----:B------:R-:W-:Y:S01]  /*9b70*/  R2UR UR11, R21 ;  /* 0x00000000150b72ca */ /* 0x000fe200000e0000 */
[----:B------:R-:W-:Y:S01]  /*9b80*/  UMOV UR14, 0x0 ;  /* 0x00000000000e7882 */ /* 0x000fe20000000000 */
[----:B------:R-:W-:Y:S01]  /*9b90*/  R2UR UR10, R19 ;  /* 0x00000000130a72ca */ /* 0x000fe200000e0000 */
[----:B------:R-:W-:Y:S01]  /*9ba0*/  UIADD3.X UR25, URZ, UR21, URZ, UP1, !UPT ;  /* 0x000000153f197290 */ /* 0x000fe20008ffe43f */
[----:B------:R-:W-:Y:S01]  /*9bb0*/  R2UR UR12, R13 ;  /* 0x000000000d0c72ca */ /* 0x000fe200000e0000 */
[----:B------:R-:W-:Y:S01]  /*9bc0*/  UMOV UR15, 0x10000000 ;  /* 0x10000000000f7882 */ /* 0x000fe20000000000 */
[----:B------:R-:W-:Y:S01]  /*9bd0*/  R2UR UR19, R20 ;  /* 0x00000000141372ca */ /* 0x000fe200000e0000 */
[----:B------:R-:W-:Y:S01]  /*9be0*/  USHF.L.U32 UR7, UR7, 0xe, URZ ;  /* 0x0000000e07077899 */ /* 0x000fe2000800063f */
[----:B------:R-:W-:Y:S01]  /*9bf0*/  ISETP.GT.AND P1, PT, R4, 0x1, PT ;  /* 0x000000010400780c */ /* 0x000fe20003f24270 */
[----:B------:R-:W-:Y:S01]  /*9c00*/  UMOV UR23, 0x30000 ;  /* 0x0003000000177882 */ /* 0x000fe20000000000 */
[----:B------:R-:W-:Y:S01]  /*9c10*/  IADD3 R6, R6, 0x1, RZ ;  /* 0x0000000106067810 */ /* 0x000fe20007ffe0ff */
[----:B------:R-:W-:Y:S01]  /*9c20*/  ULOP3.LUT UR8, UR7, 0x2000, UR22, 0xf8, !UPT ;  /* 0x0000200007087892 */ /* 0x000fe2000f8ef816 */
[----:B------:R-:W-:-:S02]  /*9c30*/  VIADD R19, R19, 0x40 ;  /* 0x0000004013137836 */ /* 0x000fc40000000000 */
[C---:B------:R-:W-:Y:S01]  /*9c40*/  ISETP.NE.AND P0, PT, R6.reuse, 0x4, PT ;  /* 0x000000040600780c */ /* 0x040fe20003f05270 */
[----:B------:R-:W-:Y:S02]  /*9c50*/  ULEA UR8, UR8, UR13, 0x1 ;  /* 0x0000000d08087291 */ /* 0x000fe4000f8e083f */
[----:B------:R-:W-:Y:S01]  /*9c60*/  UIADD3 UR13, UR13, 0x8400, UR7 ;  /* 0x000084000d0d7890 */ /* 0x000fe2000fffe007 */
[----:B------:R-:W-:Y:S01]  /*9c70*/  SEL R12, RZ, 0x1, P0 ;  /* 0x00000001ff0c7807 */ /* 0x000fe20000000000 */
[----:B------:R-:W-:Y:S01]  /*9c80*/  UIADD3.X UR7, URZ, UR21, URZ, UP0, !UPT ;  /* 0x000000153f077290 */ /* 0x000fe200087fe43f */
[----:B------:R-:W-:Y:S01]  /*9c90*/  SEL R6, R6, RZ, P0 ;  /* 0x000000ff06067207 */ /* 0x000fe20000000000 */
[----:B------:R-:W-:Y:S01]  /*9ca0*/  UIADD3 UR16, UR8, 0x18400, URZ ;  /* 0x0001840008107890 */ /* 0x000fe2000fffe03f */
[----:B------:R-:W-:Y:S02]  /*9cb0*/  LOP3.LUT R5, R5, R12, RZ, 0x3c, !PT ;  /* 0x0000000c05057212 */ /* 0x000fe400078e3cff */
[----:B------:R-:W-:-:S04]  /*9cc0*/  UMOV UR8, UR13 ;  /* 0x0000000d00087c82 */ /* 0x000fc80008000000 */
[----:B------:R1:W-:Y:S02]  /*9cd0*/  UTMALDG.3D [UR8], [UR6], desc[UR14] ;  /* 0x00000e08060075b4 */ /* 0x0003e40008011000 */
[----:B-1----:R-:W-:Y:S01]  /*9ce0*/  UMOV UR8, UR16 ;  /* 0x0000001000087c82 */ /* 0x002fe20008000000 */
[----:B------:R-:W-:Y:S02]  /*9cf0*/  UMOV UR11, UR19 ;  /* 0x00000013000b7c82 */ /* 0x000fe40008000000 */
[----:B------:R1:W-:Y:S02]  /*9d00*/  UTMALDG.3D.MULTICAST [UR8], [UR24], UR23, desc[UR14] ;  /* 0x00000e08180073b4 */ /* 0x0003e40008011817 */
[----:B-1----:R-:W-:Y:S05]  /*9d10*/  @P1 BRA `(.L_x_225) ;  /* 0xfffffffc00441947 */ /* 0x002fea000383ffff */
.L_x_222:
[----:B------:R-:W-:Y:S05]  /*9d20*/  BSYNC B1 ;  /* 0x0000000000017941 */ /* 0x000fea0003800000 */
.L_x_221:
[----:B------:R-:W-:Y:S01]  /*9d30*/  LOP3.LUT P1, RZ, R3, 0xff, RZ, 0xc0, !PT ;  /* 0x000000ff03ff7812 */ /* 0x000fe2000782c0ff */
[----:B------:R-:W-:Y:S01]  /*9d40*/  ULDC.64 UR6, c[0x0][0x8f8] ;  /* 0x00023e0000067ab9 */ /* 0x000fe20000000a00 */
[----:B------:R-:W-:Y:S01]  /*9d50*/  IADD3 R9, R8, R9, RZ ;  /* 0x0000000908097210 */ /* 0x000fe20007ffe0ff */
[----:B------:R-:W-:Y:S01]  /*9d60*/  BSSY B1, `(.L_x_226) ;  /* 0x000006c000017945 */ /* 0x000fe20003800000 */
[----:B------:R-:W-:Y:S01]  /*9d70*/  IADD3 R16, P2, R16, UR46, RZ ;  /* 0x0000002e10107c10 */ /* 0x000fe2000ff5e0ff */
[----:B------:R-:W-:Y:S01]  /*9d80*/  IMAD.MOV.U32 R21, RZ, RZ, -0x1 ;  /* 0xffffffffff157424 */ /* 0x000fe200078e00ff */
[----:B------:R-:W-:Y:S01]  /*9d90*/  SHF.R.U32.HI R3, RZ, 0x2, R9 ;  /* 0x00000002ff037819 */ /* 0x000fe20000011609 */
[----:B------:R-:W-:Y:S01]  /*9da0*/  IMAD.MOV.U32 R20, RZ, RZ, -0x1 ;  /* 0xffffffffff147424 */ /* 0x000fe200078e00ff */
[----:B------:R-:W-:Y:S02]  /*9db0*/  ISETP.GT.U32.AND P0, PT, R9, 0x3, PT ;  /* 0x000000030900780c */ /* 0x000fe40003f04070 */
[----:B------:R-:W-:-:S02]  /*9dc0*/  LOP3.LUT R3, R3, 0x1, RZ, 0xc0, !PT ;  /* 0x0000000103037812 */ /* 0x000fc400078ec0ff */
[----:B------:R-:W-:Y:S01]  /*9dd0*/  ISETP.LT.U32.AND P0, PT, R8, 0x4, P0 ;  /* 0x000000040800780c */ /* 0x000fe20000701070 */
[----:B------:R-:W1:Y:S01]  /*9de0*/  @P1 S2R R5, SR_CgaCtaId ;  /* 0x0000000000051919 */ /* 0x000e620000008800 */
[----:B------:R-:W-:Y:S02]  /*9df0*/  @P1 MOV R4, 0x400 ;  /* 0x0000040000041802 */ /* 0x000fe40000000f00 */
[----:B------:R-:W-:Y:S02]  /*9e00*/  IADD3.X R17, R17, UR39, RZ, P2, !PT ;  /* 0x0000002711117c10 */ /* 0x000fe400097fe4ff */
[----:B------:R-:W-:Y:S02]  /*9e10*/  ISETP.GE.U32.AND P2, PT, R16, UR6, PT ;  /* 0x0000000610007c0c */ /* 0x000fe4000bf46070 */
[----:B------:R-:W-:Y:S02]  /*9e20*/  MOV R13, 0xffffffff ;  /* 0xffffffff000d7802 */ /* 0x000fe40000000f00 */
[----:B------:R-:W-:-:S02]  /*9e30*/  LOP3.LUT R9, R9, 0x3, RZ, 0xc0, !PT ;  /* 0x0000000309097812 */ /* 0x000fc400078ec0ff */
[----:B-1----:R-:W-:-:S04]  /*9e40*/  @P1 LEA R4, R5, R4, 0x18 ;  /* 0x0000000405041211 */ /* 0x002fc800078ec0ff */
[----:B------:R1:W-:Y:S01]  /*9e50*/  @P1 SYNCS.ARRIVE.TRANS64.A1T0 RZ, [R4+URZ+0x88], RZ ;  /* 0x000088ff04ff19a7 */ /* 0x0003e2000810003f */
[----:B------:R-:W-:Y:S02]  /*9e60*/  ISETP.NE.U32.AND P1, PT, R3, 0x1, PT ;  /* 0x000000010300780c */ /* 0x000fe40003f25070 */
[----:B------:R-:W-:Y:S02]  /*9e70*/  SEL R3, RZ, 0x1, !P0 ;  /* 0x00000001ff037807 */ /* 0x000fe40004000000 */
[----:B------:R-:W-:Y:S02]  /*9e80*/  ISETP.GE.U32.AND.EX P0, PT, R17, UR7, PT, P2 ;  /* 0x0000000711007c0c */ /* 0x000fe4000bf06120 */
[----:B------:R-:W-:-:S04]  /*9e90*/  ISETP.GT.U32.AND P1, PT, R8, 0x3, !P1 ;  /* 0x000000030800780c */ /* 0x000fc80004f24070 */
[----:B-1----:R-:W-:-:S04]  /*9ea0*/  SEL R4, RZ, 0x1, !P1 ;  /* 0x00000001ff047807 */ /* 0x002fc80004800000 */
[--C-:B------:R-:W-:Y:S02]  /*9eb0*/  LOP3.LUT R10, R4, R10, R3.reuse, 0x96, !PT ;  /* 0x0000000a040a7212 */ /* 0x100fe400078e9603 */
[----:B------:R-:W-:Y:S02]  /*9ec0*/  PRMT R4, RZ, 0x7610, R4 ;  /* 0x00007610ff047816 */ /* 0x000fe40000000004 */
[----:B------:R-:W-:Y:S01]  /*9ed0*/  PRMT R3, RZ, 0x7610, R3 ;  /* 0x00007610ff037816 */ /* 0x000fe20000000003 */
[----:B------:R-:W-:Y:S06]  /*9ee0*/  @P0 BRA `(.L_x_227) ;  /* 0x00000004004c0947 */ /* 0x000fec0003800000 */
[----:B------:R-:W1:Y:S01]  /*9ef0*/  S2R R14, SR_CTAID.X ;  /* 0x00000000000e7919 */ /* 0x000e620000002500 */
[----:B------:R-:W-:Y:S01]  /*9f00*/  ULDC.64 UR6, c[0x0][0x8d0] ;  /* 0x0002340000067ab9 */ /* 0x000fe20000000a00 */
[----:B------:R-:W2:Y:S01]  /*9f10*/  LDC R15, c[0x0][0x144] ;  /* 0x00005100ff0f7b82 */ /* 0x000ea20000000800 */
[----:B------:R-:W-:Y:S01]  /*9f20*/  ISETP.NE.U32.AND P0, PT, RZ, UR6, PT ;  /* 0x00000006ff007c0c */ /* 0x000fe2000bf05070 */
[----:B------:R-:W3:Y:S01]  /*9f30*/  S2R R12, SR_CTAID.Y ;  /* 0x00000000000c7919 */ /* 0x000ee20000002600 */
[----:B------:R-:W-:Y:S01]  /*9f40*/  ULDC UR8, c[0x0][0x150] ;  /* 0x0000540000087ab9 */ /* 0x000fe20000000800 */
[----:B------:R-:W-:Y:S01]  /*9f50*/  ULDC UR9, c[0x0][0x8d8] ;  /* 0x0002360000097ab9 */ /* 0x000fe20000000800 */
[----:B------:R-:W-:Y:S01]  /*9f60*/  ISETP.NE.AND.EX P0, PT, RZ, UR7, PT, P0 ;  /* 0x00000007ff007c0c */ /* 0x000fe2000bf05300 */
[----:B------:R-:W-:Y:S01]  /*9f70*/  IMAD.MOV.U32 R4, RZ, RZ, R16 ;  /* 0x000000ffff047224 */ /* 0x000fe200078e0010 */
[----:B-1----:R-:W-:-:S05]  /*9f80*/  I2FP.F32.U32 R5, R14 ;  /* 0x0000000e00057245 */ /* 0x002fca0000201000 */
[----:B------:R-:W-:Y:S01]  /*9f90*/  FMUL R19, R5, UR8 ;  /* 0x0000000805137c20 */ /* 0x000fe20008400000 */
[----:B------:R-:W-:-:S05]  /*9fa0*/  IMAD.MOV.U32 R5, RZ, RZ, R17 ;  /* 0x000000ffff057224 */ /* 0x000fca00078e0011 */
[----:B---3--:R-:W-:Y:S05]  /*9fb0*/  @!P0 BRA `(.L_x_228) ;  /* 0x0000000000288947 */ /* 0x008fea0003800000 */
[----:B------:R-:W-:Y:S02]  /*9fc0*/  ULDC UR8, c[0x0][0x8dc] ;  /* 0x0002370000087ab9 */ /* 0x000fe40000000800 */
[----:B------:R-:W-:-:S04]  /*9fd0*/  IADD3 R5, P0, R16, UR8, RZ ;  /* 0x0000000810057c10 */ /* 0x000fc8000ff1e0ff */
[----:B------:R-:W-:-:S05]  /*9fe0*/  IADD3.X R13, RZ, R17, RZ, P0, !PT ;  /* 0x00000011ff0d7210 */ /* 0x000fca00007fe4ff */
[----:B------:R-:W-:-:S04]  /*9ff0*/  IMAD.WIDE.U32 R6, R13, UR6, RZ ;  /* 0x000000060d067c25 */ /* 0x000fc8000f8e00ff */
[----:B------:R-:W-:-:S04]  /*a000*/  IMAD.WIDE.U32 R6, P0, R5, UR7, R6 ;  /* 0x0000000705067c25 */ /* 0x000fc8000f800006 */
[----:B------:R-:W-:-:S04]  /*a010*/  IMAD.WIDE.U32 R4, R5, UR6, RZ ;  /* 0x0000000605047c25 */ /* 0x000fc8000f8e00ff */
[----:B------:R-:W-:Y:S01]  /*a020*/  IMAD.MOV.U32 R4, RZ, RZ, R7 ;  /* 0x000000ffff047224 */ /* 0x000fe200078e0007 */
[----:B------:R-:W-:Y:S01]  /*a030*/  IADD3 RZ, P1, R5, R6, RZ ;  /* 0x0000000605ff7210 */ /* 0x000fe20007f3e0ff */
[----:B------:R-:W-:-:S04]  /*a040*/  IMAD.X R5, RZ, RZ, RZ, P0 ;  /* 0x000000ffff057224 */ /* 0x000fc800000e06ff */
[----:B------:R-:W-:-:S08]  /*a050*/  IMAD.WIDE.U32.X R4, R13, UR7, R4, P1 ;  /* 0x000000070d047c25 */ /* 0x000fd000088e0404 */
.L_x_228:
[--C-:B------:R-:W-:Y:S01]  /*a060*/  SHF.R.U64 R13, R4, UR9, R5.reuse ;  /* 0x00000009040d7c19 */ /* 0x100fe20008001205 */
[----:B------:R-:W1:Y:S01]  /*a070*/  F2I.U32.TRUNC.NTZ R19, R19 ;  /* 0x0000001300137305 */ /* 0x000e62000020f000 */
[----:B------:R-:W-:Y:S01]  /*a080*/  SHF.R.U32.HI R4, RZ, UR9, R5 ;  /* 0x00000009ff047c19 */ /* 0x000fe20008011605 */
[----:B------:R-:W-:Y:S01]  /*a090*/  ULDC.64 UR6, c[0x0][0x8c8] ;  /* 0x0002320000067ab9 */ /* 0x000fe20000000a00 */
[----:B------:R-:W-:Y:S01]  /*a0a0*/  IADD3 R7, P0, RZ, -R13, RZ ;  /* 0x8000000dff077210 */ /* 0x000fe20007f1e0ff */
[----:B------:R-:W-:Y:S01]  /*a0b0*/  ULDC.64 UR8, c[0x0][0x8e8] ;  /* 0x00023a0000087ab9 */ /* 0x000fe20000000a00 */
[----:B------:R-:W3:Y:S02]  /*a0c0*/  LDC R21, c[0x0][0x148] ;  /* 0x00005200ff157b82 */ /* 0x000ee40000000800 */
[----:B------:R-:W-:Y:S02]  /*a0d0*/  IADD3.X R4, RZ, ~R4, RZ, P0, !PT ;  /* 0x80000004ff047210 */ /* 0x000fe400007fe4ff */
[----:B------:R-:W-:-:S03]  /*a0e0*/  ISETP.NE.U32.AND P0, PT, RZ, UR8, PT ;  /* 0x00000008ff007c0c */ /* 0x000fc6000bf05070 */
[----:B------:R-:W-:Y:S01]  /*a0f0*/  IMAD R6, R4, UR6, RZ ;  /* 0x0000000604067c24 */ /* 0x000fe2000f8e02ff */
[----:B------:R-:W-:Y:S01]  /*a100*/  ISETP.NE.AND.EX P0, PT, RZ, UR9, PT, P0 ;  /* 0x00000009ff007c0c */ /* 0x000fe2000bf05300 */
[----:B------:R-:W-:Y:S01]  /*a110*/  IMAD.WIDE.U32 R4, R7, UR6, R16 ;  /* 0x0000000607047c25 */ /* 0x000fe2000f8e0010 */
[----:B------:R-:W-:-:S03]  /*a120*/  ULDC UR6, c[0x0][0x8c0] ;  /* 0x0002300000067ab9 */ /* 0x000fc60000000800 */
[----:B------:R-:W-:Y:S01]  /*a130*/  IMAD R7, R7, UR7, R6 ;  /* 0x0000000707077c24 */ /* 0x000fe2000f8e0206 */
[----:B------:R-:W-:Y:S01]  /*a140*/  ULDC UR7, c[0x0][0x154] ;  /* 0x0000550000077ab9 */ /* 0x000fe20000000800 */
[----:B-1----:R-:W-:Y:S02]  /*a150*/  IMAD.MOV R6, RZ, RZ, -R19 ;  /* 0x000000ffff067224 */ /* 0x002fe400078e0a13 */
[----:B------:R-:W-:Y:S02]  /*a160*/  IMAD.IADD R5, R5, 0x1, R7 ;  /* 0x0000000105057824 */ /* 0x000fe400078e0207 */
[----:B--2---:R-:W-:Y:S01]  /*a170*/  IMAD R14, R15, R6, R14 ;  /* 0x000000060f0e7224 */ /* 0x004fe200078e020e */
[----:B------:R-:W-:Y:S02]  /*a180*/  I2FP.F32.U32 R6, R12 ;  /* 0x0000000c00067245 */ /* 0x000fe40000201000 */
[--C-:B------:R-:W-:Y:S02]  /*a190*/  SHF.R.U64 R15, R4, UR6, R5.reuse ;  /* 0x00000006040f7c19 */ /* 0x100fe40008001205 */
[----:B------:R-:W-:Y:S01]  /*a1a0*/  SHF.R.U32.HI R4, RZ, UR6, R5 ;  /* 0x00000006ff047c19 */ /* 0x000fe20008011605 */
[----:B------:R-:W-:Y:S01]  /*a1b0*/  FMUL R6, R6, UR7 ;  /* 0x0000000706067c20 */ /* 0x000fe20008400000 */
[----:B------:R-:W-:-:S02]  /*a1c0*/  ULDC UR6, c[0x0][0x8b0] ;  /* 0x00022c0000067ab9 */ /* 0x000fc40000000800 */
[--C-:B------:R-:W-:Y:S01]  /*a1d0*/  SHF.R.U32.HI R5, RZ, UR6, R4.reuse ;  /* 0x00000006ff057c19 */ /* 0x100fe20008011604 */
[----:B------:R1:W2:Y:S01]  /*a1e0*/  F2I.U32.TRUNC.NTZ R24, R6 ;  /* 0x0000000600187305 */ /* 0x0002a2000020f000 */
[----:B------:R-:W-:Y:S01]  /*a1f0*/  SHF.R.U64 R20, R15, UR6, R4 ;  /* 0x000000060f147c19 */ /* 0x000fe20008001204 */
[----:B------:R-:W-:Y:S02]  /*a200*/  ULDC UR6, c[0x0][0x900] ;  /* 0x0002400000067ab9 */ /* 0x000fe40000000800 */
[--C-:B------:R-:W-:Y:S02]  /*a210*/  SHF.R.U32.HI R23, RZ, UR6, R5.reuse ;  /* 0x00000006ff177c19 */ /* 0x100fe40008011605 */
[----:B------:R-:W-:-:S03]  /*a220*/  SHF.R.U64 R19, R20, UR6, R5 ;  /* 0x0000000614137c19 */ /* 0x000fc60008001205 */
[----:B------:R-:W-:Y:S01]  /*a230*/  IMAD.MOV.U32 R5, RZ, RZ, R23 ;  /* 0x000000ffff057224 */ /* 0x000fe200078e0017 */
[----:B------:R-:W-:Y:S01]  /*a240*/  MOV R4, R19 ;  /* 0x0000001300047202 */ /* 0x000fe20000000f00 */
[----:B-1----:R-:W-:Y:S06]  /*a250*/  @!P0 BRA `(.L_x_229) ;  /* 0x0000000000288947 */ /* 0x002fec0003800000 */
[----:B------:R-:W-:Y:S02]  /*a260*/  ULDC UR6, c[0x0][0x8f4] ;  /* 0x00023d0000067ab9 */ /* 0x000fe40000000800 */
[----:B------:R-:W-:-:S05]  /*a270*/  IADD3 R5, P0, R19, UR6, RZ ;  /* 0x0000000613057c10 */ /* 0x000fca000ff1e0ff */
[----:B------:R-:W-:-:S04]  /*a280*/  IMAD.X R23, RZ, RZ, R23, P0 ;  /* 0x000000ffff177224 */ /* 0x000fc800000e0617 */
[----:B------:R-:W-:-:S04]  /*a290*/  IMAD.WIDE.U32 R6, R23, UR8, RZ ;  /* 0x0000000817067c25 */ /* 0x000fc8000f8e00ff */
[----:B------:R-:W-:-:S04]  /*a2a0*/  IMAD.WIDE.U32 R6, P0, R5, UR9, R6 ;  /* 0x0000000905067c25 */ /* 0x000fc8000f800006 */
[----:B------:R-:W-:-:S04]  /*a2b0*/  IMAD.WIDE.U32 R4, R5, UR8, RZ ;  /* 0x0000000805047c25 */ /* 0x000fc8000f8e00ff */
[----:B------:R-:W-:Y:S01]  /*a2c0*/  IMAD.MOV.U32 R4, RZ, RZ, R7 ;  /* 0x000000ffff047224 */ /* 0x000fe200078e0007 */
[----:B------:R-:W-:Y:S02]  /*a2d0*/  IADD3 RZ, P1, R5, R6, RZ ;  /* 0x0000000605ff7210 */ /* 0x000fe40007f3e0ff */
[----:B------:R-:W-:-:S03]  /*a2e0*/  IADD3.X R5, RZ, RZ, RZ, P0, !PT ;  /* 0x000000ffff057210 */ /* 0x000fc600007fe4ff */
[----:B------:R-:W-:-:S08]  /*a2f0*/  IMAD.WIDE.U32.X R4, R23, UR9, R4, P1 ;  /* 0x0000000917047c25 */ /* 0x000fd000088e0404 */
.L_x_229:
[----:B------:R-:W-:Y:S01]  /*a300*/  ISETP.NE.AND P0, PT, R2, 0x1, PT ;  /* 0x000000010200780c */ /* 0x000fe20003f05270 */
[----:B------:R-:W-:Y:S01]  /*a310*/  ULDC UR6, c[0x0][0x8f0] ;  /* 0x00023c0000067ab9 */ /* 0x000fe20000000800 */
[----:B------:R-:W-:Y:S01]  /*a320*/  LOP3.LUT R20, R20, UR17, RZ, 0xc0, !PT ;  /* 0x0000001114147c12 */ /* 0x000fe2000f8ec0ff */
[----:B--2---:R-:W-:Y:S01]  /*a330*/  IMAD.MOV R24, RZ, RZ, -R24 ;  /* 0x000000ffff187224 */ /* 0x004fe200078e0a18 */
[----:B------:R-:W-:Y:S01]  /*a340*/  SHF.R.U64 R5, R4, UR6, R5 ;  /* 0x0000000604057c19 */ /* 0x000fe20008001205 */
[----:B------:R-:W-:Y:S01]  /*a350*/  ULDC UR6, c[0x0][0x8e0] ;  /* 0x0002380000067ab9 */ /* 0x000fe20000000800 */
[----:B------:R-:W-:Y:S01]  /*a360*/  LOP3.LUT R6, R15, UR5, RZ, 0xc0, !PT ;  /* 0x000000050f067c12 */ /* 0x000fe2000f8ec0ff */
[----:B------:R-:W-:Y:S01]  /*a370*/  ULDC UR7, c[0x0][0x8b8] ;  /* 0x00022e0000077ab9 */ /* 0x000fe20000000800 */
[C---:B------:R-:W-:Y:S01]  /*a380*/  IADD3 R4, -R5.reuse, RZ, RZ ;  /* 0x000000ff05047210 */ /* 0x040fe20007ffe1ff */
[----:B------:R-:W-:-:S04]  /*a390*/  IMAD R5, R5, UR18, R20 ;  /* 0x0000001205057c24 */ /* 0x000fc8000f8e0214 */
[----:B---3--:R-:W-:Y:S02]  /*a3a0*/  @P0 IMAD R14, R21, R24, R12 ;  /* 0x00000018150e0224 */ /* 0x008fe400078e020c */
[----:B------:R-:W-:Y:S01]  /*a3b0*/  IMAD R19, R4, UR6, R19 ;  /* 0x0000000604137c24 */ /* 0x000fe2000f8e0213 */
[----:B------:R-:W-:Y:S01]  /*a3c0*/  ULDC UR6, c[0x0][0x8a8] ;  /* 0x00022a0000067ab9 */ /* 0x000fe20000000800 */
[----:B------:R-:W-:Y:S02]  /*a3d0*/  IMAD R14, R5, UR7, R14 ;  /* 0x00000007050e7c24 */ /* 0x000fe4000f8e020e */
[----:B------:R-:W-:Y:S02]  /*a3e0*/  IMAD R19, R19, UR6, R6 ;  /* 0x0000000613137c24 */ /* 0x000fe4000f8e0206 */
[----:B------:R-:W-:-:S03]  /*a3f0*/  IMAD.MOV.U32 R4, RZ, RZ, 0x1 ;  /* 0x00000001ff047424 */ /* 0x000fc600078e00ff */
[----:B------:R-:W-:Y:S02]  /*a400*/  SEL R20, R19, R14, !P0 ;  /* 0x0000000e13147207 */ /* 0x000fe40004000000 */
[----:B------:R-:W-:-:S07]  /*a410*/  SEL R21, R14, R19, !P0 ;  /* 0x000000130e157207 */ /* 0x000fce0004000000 */
.L_x_227:
[----:B------:R-:W-:Y:S05]  /*a420*/  BSYNC B1 ;  /* 0x0000000000017941 */ /* 0x000fea0003800000 */
.L_x_226:
[----:B------:R-:W-:-:S13]  /*a430*/  LOP3.LUT P0, RZ, R4, 0xff, RZ, 0xc0, !PT ;  /* 0x000000ff04ff7812 */ /* 0x000fda000780c0ff */
[----:B------:R-:W-:Y:S05]  /*a440*/  @P0 BRA `(.L_x_230) ;  /* 0xfffffff400440947 */ /* 0x000fea000383ffff */
[----:B------:R-:W-:Y:S05]  /*a450*/  BSYNC B0 ;  /* 0x0000000000007941 */ /* 0x000fea0003800000 */
.L_x_219:
[----:B------:R-:W-:-:S03]  /*a460*/  UMOV UR6, 0xffffffff ;  /* 0xffffffff00067882 */ /* 0x000fc60000000000 */
[----:B------:R-:W-:Y:S05]  /*a470*/  BRA.DIV UR6, `(.L_x_231) ;  /* 0x0000000a06cc7947 */ /* 0x000fea000b800000 */
[----:B------:R-:W-:-:S13]  /*a480*/  ELECT P6, URZ, PT ;  /* 0x00000000003f782f */ /* 0x000fda00038c0000 */
.L_x_262:
[----:B------:R-:W-:Y:S05]  /*a490*/  @!P6 BRA `(.L_x_13) ;  /* 0x0000000000a4e947 */ /* 0x000fea0003800000 */
[----:B------:R-:W-:-:S04]  /*a4a0*/  LOP3.LUT R22, R22, 0x2, RZ, 0xfc, !PT ;  /* 0x0000000216167812 */ /* 0x000fc800078efcff */
[----:B------:R-:W-:-:S13]  /*a4b0*/  ISETP.NE.AND P0, PT, R22, 0x3, PT ;  /* 0x000000031600780c */ /* 0x000fda0003f05270 */
[----:B------:R-:W-:Y:S05]  /*a4c0*/  @!P0 BRA `(.L_x_232) ;  /* 0x0000000000048947 */ /* 0x000fea0003800000 */
[----:B-1----:R-:W-:Y:S01]  /*a4d0*/  BPT.TRAP 0x1 ;  /* 0x000000040000795c */ /* 0x002fe20000300000 */
.L_x_232:
[----:B------:R-:W2:Y:S01]  /*a4e0*/  S2R R3, SR_CgaCtaId ;  /* 0x0000000000037919 */ /* 0x000ea20000008800 */
[----:B------:R-:W-:Y:S02]  /*a4f0*/  MOV R0, 0x400 ;  /* 0x0000040000007802 */ /* 0x000fe40000000f00 */
[----:B------:R-:W-:Y:S02]  /*a500*/  SHF.L.U32 R2, R10, 0x1f, RZ ;  /* 0x0000001f0a027819 */ /* 0x000fe400000006ff */
[----:B--2---:R-:W-:-:S05]  /*a510*/  LEA R0, R3, R0, 0x18 ;  /* 0x0000000003007211 */ /* 0x004fca00078ec0ff */
[----:B------:R-:W-:-:S05]  /*a520*/  VIADD R0, R0, 0x20 ;  /* 0x0000002000007836 */ /* 0x000fca0000000000 */
[C---:B------:R-:W-:Y:S01]  /*a530*/  LEA R5, R9.reuse, R0, 0x3 ;  /* 0x0000000009057211 */ /* 0x040fe200078e18ff */
[----:B------:R-:W-:-:S03]  /*a540*/  VIADD R9, R9, 0x1 ;  /* 0x0000000109097836 */ /* 0x000fc60000000000 */
[----:B------:R-:W2:Y:S02]  /*a550*/  SYNCS.PHASECHK.TRANS64.TRYWAIT P0, [R5+URZ], R2 ;  /* 0x00000002050075a7 */ /* 0x000ea4000800017f */
[----:B------:R-:W-:-:S04]  /*a560*/  ISETP.NE.AND P1, PT, R9, 0x4, PT ;  /* 0x000000040900780c */ /* 0x000fc80003f25270 */
[----:B------:R-:W-:Y:S02]  /*a570*/  SEL R3, RZ, 0x1, P1 ;  /* 0x00000001ff037807 */ /* 0x000fe40000800000 */
[----:B------:R-:W-:Y:S02]  /*a580*/  SEL R9, R9, RZ, P1 ;  /* 0x000000ff09097207 */ /* 0x000fe40000800000 */
[----:B------:R-:W-:-:S03]  /*a590*/  LOP3.LUT R10, R10, R3, RZ, 0x3c, !PT ;  /* 0x000000030a0a7212 */ /* 0x000fc600078e3cff */
[----:B------:R-:W-:Y:S01]  /*a5a0*/  IMAD R7, R9, 0x8, R0 ;  /* 0x0000000809077824 */ /* 0x000fe200078e0200 */
[----:B------:R-:W-:Y:S01]  /*a5b0*/  SHF.L.U32 R4, R10, 0x1f, RZ ;  /* 0x0000001f0a047819 */ /* 0x000fe200000006ff */
[----:B--2---:R-:W-:Y:S06]  /*a5c0*/  @!P0 BRA `(.L_x_233) ;  /* 0x0000000800988947 */ /* 0x004fec0003800000 */
.L_x_263:
[----:B------:R-:W3:Y:S01]  /*a5d0*/  SYNCS.PHASECHK.TRANS64.TRYWAIT P0, [R7+URZ], R4 ;  /* 0x00000004070075a7 */ /* 0x000ee2000800017f */
[----:B--2---:R-:W-:-:S04]  /*a5e0*/  IADD3 R2, R9, 0x1, RZ ;  /* 0x0000000109027810 */ /* 0x004fc80007ffe0ff */
[----:B------:R-:W-:-:S04]  /*a5f0*/  ISETP.NE.AND P1, PT, R2, 0x4, PT ;  /* 0x000000040200780c */ /* 0x000fc80003f25270 */
[----:B------:R-:W-:Y:S02]  /*a600*/  SEL R3, RZ, 0x1, P1 ;  /* 0x00000001ff037807 */ /* 0x000fe40000800000 */
[----:B------:R-:W-:Y:S02]  /*a610*/  SEL R9, R2, RZ, P1 ;  /* 0x000000ff02097207 */ /* 0x000fe40000800000 */
[----:B------:R-:W-:-:S03]  /*a620*/  LOP3.LUT R11, R10, R3, RZ, 0x3c, !PT ;  /* 0x000000030a0b7212 */ /* 0x000fc600078e3cff */
[----:B------:R-:W-:Y:S01]  /*a630*/  IMAD R6, R9, 0x8, R0 ;  /* 0x0000000809067824 */ /* 0x000fe200078e0200 */
[----:B------:R-:W-:Y:S01]  /*a640*/  SHF.L.U32 R5, R11, 0x1f, RZ ;  /* 0x0000001f0b057819 */ /* 0x000fe200000006ff */
[----:B---3--:R-:W-:Y:S06]  /*a650*/  @!P0 BRA `(.L_x_234) ;  /* 0x0000000800888947 */ /* 0x008fec0003800000 */
.L_x_264:
[----:B------:R-:W3:Y:S01]  /*a660*/  SYNCS.PHASECHK.TRANS64.TRYWAIT P0, [R6+URZ], R5 ;  /* 0x00000005060075a7 */ /* 0x000ee2000800017f */
[----:B------:R-:W-:-:S05]  /*a670*/  VIADD R2, R9, 0x1 ;  /* 0x0000000109027836 */ /* 0x000fca0000000000 */
[----:B------:R-:W-:-:S04]  /*a680*/  ISETP.NE.AND P1, PT, R2, 0x4, PT ;  /* 0x000000040200780c */ /* 0x000fc80003f25270 */
[----:B--2---:R-:W-:Y:S02]  /*a690*/  SEL R4, RZ, 0x1, P1 ;  /* 0x00000001ff047807 */ /* 0x004fe40000800000 */
[----:B------:R-:W-:Y:S02]  /*a6a0*/  SEL R3, R2, RZ, P1 ;  /* 0x000000ff02037207 */ /* 0x000fe40000800000 */
[----:B------:R-:W-:Y:S01]  /*a6b0*/  LOP3.LUT R4, R11, R4, RZ, 0x3c, !PT ;  /* 0x000000040b047212 */ /* 0x000fe200078e3cff */
[----:B---3--:R-:W-:Y:S06]  /*a6c0*/  @!P0 BRA `(.L_x_235) ;  /* 0x0000000800808947 */ /* 0x008fec0003800000 */
.L_x_265:
[----:B------:R-:W-:Y:S02]  /*a6d0*/  LEA R3, R3, R0, 0x3 ;  /* 0x0000000003037211 */ /* 0x000fe400078e18ff */
[----:B------:R-:W-:-:S07]  /*a6e0*/  SHF.L.U32 R0, R4, 0x1f, RZ ;  /* 0x0000001f04007819 */ /* 0x000fce00000006ff */
.L_x_236:
[----:B---3--:R3:W4:Y:S02]  /*a6f0*/  SYNCS.PHASECHK.TRANS64.TRYWAIT P0, [R3+URZ], R0 ;  /* 0x00000000030075a7 */ /* 0x008724000800017f */
[----:B----4-:R-:W-:Y:S05]  /*a700*/  @!P0 NANOSLEEP.SYNCS 0x989680 ;  /* 0x009896800000895d */ /* 0x010fea0003900000 */
[----:B------:R-:W4:Y:S02]  /*a710*/  @!P0 SYNCS.PHASECHK.TRANS64 P0, [R3+URZ], R0 ;  /* 0x00000000030085a7 */ /* 0x000f24000800007f */
[----:B----4-:R-:W-:Y:S05]  /*a720*/  @!P0 BRA `(.L_x_236) ;  /* 0xfffffffc00f08947 */ /* 0x010fea000383ffff */
.L_x_13:
[----:B-1----:R-:W-:Y:S05]  /*a730*/  BSYNC B6 ;  /* 0x0000000000067941 */ /* 0x002fea0003800000 */
.L_x_11:
[----:B------:R-:W-:Y:S05]  /*a740*/  EXIT ;  /* 0x000000000000794d */ /* 0x000fea0003800000 */
.L_x_26:
[----:B----4-:R4:W1:Y:S02]  /*a750*/  SYNCS.PHASECHK.TRANS64.TRYWAIT P1, [R3+URZ], R0 ;  /* 0x00000000030075a7 */ /* 0x010864000802017f */
[----:B-1----:R-:W-:Y:S05]  /*a760*/  @!P1 NANOSLEEP.SYNCS 0x989680 ;  /* 0x009896800000995d */ /* 0x002fea0003900000 */
[----:B------:R-:W1:Y:S02]  /*a770*/  @!P1 SYNCS.PHASECHK.TRANS64 P1, [R3+URZ], R0 ;  /* 0x00000000030095a7 */ /* 0x000e64000802007f */
[----:B-1----:R-:W-:Y:S05]  /*a780*/  @!P1 BRA `(.L_x_26) ;  /* 0xfffffffc00f09947 */ /* 0x002fea000383ffff */
[----:B------:R-:W-:Y:S05]  /*a790*/  BRA `(.L_x_25) ;  /* 0xffffff7000a07947 */ /* 0x000fea000383ffff */
.L_x_31:
[----:B---3--:R-:W-:-:S04]  /*a7a0*/  IMAD.U32 R5, RZ, RZ, UR4 ;  /* 0x00000004ff057e24 */ /* 0x008fc8000f8e00ff */
[----:B------:R3:W4:Y:S03]  /*a7b0*/  SYNCS.PHASECHK.TRANS64.TRYWAIT P1, [R5+URZ], R4 ;  /* 0x00000004050075a7 */ /* 0x000726000802017f */
[----:B----4-:R-:W-:Y:S05]  /*a7c0*/  @!P1 NANOSLEEP.SYNCS 0x989680 ;  /* 0x009896800000995d */ /* 0x010fea0003900000 */
[----:B------:R-:W4:Y:S02]  /*a7d0*/  @!P1 SYNCS.PHASECHK.TRANS64 P1, [R5+URZ], R4 ;  /* 0x00000004050095a7 */ /* 0x000f24000802007f */
[----:B----4-:R-:W-:Y:S05]  /*a7e0*/  @!P1 BRA `(.L_x_31) ;  /* 0xfffffffc00ec9947 */ /* 0x010fea000383ffff */
[----:B------:R-:W-:Y:S05]  /*a7f0*/  BRA `(.L_x_30) ;  /* 0xffffff74007c7947 */ /* 0x000fea000383ffff */
.L_x_54:
[----:B-1----:R-:W-:-:S04]  /*a800*/  IMAD.U32 R5, RZ, RZ, UR53 ;  /* 0x00000035ff057e24 */ /* 0x002fc8000f8e00ff */
[----:B------:R1:W2:Y:S03]  /*a810*/  SYNCS.PHASECHK.TRANS64.TRYWAIT P2, [R5+URZ+0x40], R4 ;  /* 0x00004004050075a7 */ /* 0x0002a6000804017f */
[----:B--2---:R-:W-:Y:S05]  /*a820*/  @!P2 NANOSLEEP.SYNCS 0x989680 ;  /* 0x009896800000a95d */ /* 0x004fea0003900000 */
[----:B------:R-:W2:Y:S02]  /*a830*/  @!P2 SYNCS.PHASECHK.TRANS64 P2, [R5+URZ+0x40], R4 ;  /* 0x000040040500a5a7 */ /* 0x000ea4000804007f */
[----:B--2---:R-:W-:Y:S05]  /*a840*/  @!P2 BRA `(.L_x_54) ;  /* 0xfffffffc00eca947 */ /* 0x004fea000383ffff */
[----:B------:R-:W-:Y:S05]  /*a850*/  BRA `(.L_x_237) ;  /* 0xffffff84006c7947 */ /* 0x000fea000383ffff */
.L_x_65:
[----:B-1----:R1:W2:Y:S02]  /*a860*/  SYNCS.PHASECHK.TRANS64.TRYWAIT P3, [R4+URZ+0x40], R5 ;  /* 0x00004005040075a7 */ /* 0x0022a4000806017f */
[----:B--2---:R-:W-:Y:S05]  /*a870*/  @!P3 NANOSLEEP.SYNCS 0x989680 ;  /* 0x009896800000b95d */ /* 0x004fea0003900000 */
[----:B------:R-:W2:Y:S02]  /*a880*/  @!P3 SYNCS.PHASECHK.TRANS64 P3, [R4+URZ+0x40], R5 ;  /* 0x000040050400b5a7 */ /* 0x000ea4000806007f */
[----:B--2---:R-:W-:Y:S05]  /*a890*/  @!P3 BRA `(.L_x_65) ;  /* 0xfffffffc00f0b947 */ /* 0x004fea000383ffff */
[----:B------:R-:W-:Y:S05]  /*a8a0*/  BRA `(.L_x_238) ;  /* 0xffffff8c00cc7947 */ /* 0x000fea000383ffff */
.L_x_76:
[----:B-1----:R1:W2:Y:S02]  /*a8b0*/  SYNCS.PHASECHK.TRANS64.TRYWAIT P3, [R4+URZ+0x40], R5 ;  /* 0x00004005040075a7 */ /* 0x0022a4000806017f */
[----:B--2---:R-:W-:Y:S05]  /*a8c0*/  @!P3 NANOSLEEP.SYNCS 0x989680 ;  /* 0x009896800000b95d */ /* 0x004fea0003900000 */
[----:B------:R-:W2:Y:S02]  /*a8d0*/  @!P3 SYNCS.PHASECHK.TRANS64 P3, [R4+URZ+0x40], R5 ;  /* 0x000040050400b5a7 */ /* 0x000ea4000806007f */
[----:B--2---:R-:W-:Y:S05]  /*a8e0*/  @!P3 BRA `(.L_x_76) ;  /* 0xfffffffc00f0b947 */ /* 0x004fea000383ffff */
[----:B------:R-:W-:Y:S05]  /*a8f0*/  BRA `(.L_x_239) ;  /* 0xffffff9400c87947 */ /* 0x000fea000383ffff */
.L_x_87:
[----:B-1----:R1:W2:Y:S02]  /*a900*/  SYNCS.PHASECHK.TRANS64.TRYWAIT P3, [R5+URZ+0x40], R4 ;  /* 0x00004004050075a7 */ /* 0x0022a4000806017f */
[----:B--2---:R-:W-:Y:S05]  /*a910*/  @!P3 NANOSLEEP.SYNCS 0x989680 ;  /* 0x009896800000b95d */ /* 0x004fea0003900000 */
[----:B------:R-:W2:Y:S02]  /*a920*/  @!P3 SYNCS.PHASECHK.TRANS64 P3, [R5+URZ+0x40], R4 ;  /* 0x000040040500b5a7 */ /* 0x000ea4000806007f */
[----:B--2---:R-:W-:Y:S05]  /*a930*/  @!P3 BRA `(.L_x_87) ;  /* 0xfffffffc00f0b947 */ /* 0x004fea000383ffff */
[----:B------:R-:W-:Y:S05]  /*a940*/  BRA `(.L_x_240) ;  /* 0xffffff9c00c87947 */ /* 0x000fea000383ffff */
.L_x_98:
[----:B-1----:R1:W2:Y:S02]  /*a950*/  SYNCS.PHASECHK.TRANS64.TRYWAIT P3, [R4+URZ+0x40], R5 ;  /* 0x00004005040075a7 */ /* 0x0022a4000806017f */
[----:B--2---:R-:W-:Y:S05]  /*a960*/  @!P3 NANOSLEEP.SYNCS 0x989680 ;  /* 0x009896800000b95d */ /* 0x004fea0003900000 */
[----:B------:R-:W2:Y:S02]  /*a970*/  @!P3 SYNCS.PHASECHK.TRANS64 P3, [R4+URZ+0x40], R5 ;  /* 0x000040050400b5a7 */ /* 0x000ea4000806007f */
[----:B--2---:R-:W-:Y:S05]  /*a980*/  @!P3 BRA `(.L_x_98) ;  /* 0xfffffffc00f0b947 */ /* 0x004fea000383ffff */
[----:B------:R-:W-:Y:S05]  /*a990*/  BRA `(.L_x_241) ;  /* 0xffffffa400c87947 */ /* 0x000fea000383ffff */
.L_x_109:
[----:B-1----:R1:W2:Y:S02]  /*a9a0*/  SYNCS.PHASECHK.TRANS64.TRYWAIT P3, [R4+URZ+0x40], R5 ;  /* 0x00004005040075a7 */ /* 0x0022a4000806017f */
[----:B--2---:R-:W-:Y:S05]  /*a9b0*/  @!P3 NANOSLEEP.SYNCS 0x989680 ;  /* 0x009896800000b95d */ /* 0x004fea0003900000 */
[----:B------:R-:W2:Y:S02]  /*a9c0*/  @!P3 SYNCS.PHASECHK.TRANS64 P3, [R4+URZ+0x40], R5 ;  /* 0x000040050400b5a7 */ /* 0x000ea4000806007f */
[----:B--2---:R-:W-:Y:S05]  /*a9d0*/  @!P3 BRA `(.L_x_109) ;  /* 0xfffffffc00f0b947 */ /* 0x004fea000383ffff */
[----:B------:R-:W-:Y:S05]  /*a9e0*/  BRA `(.L_x_242) ;  /* 0xffffffac00c07947 */ /* 0x000fea000383ffff */
.L_x_120:
[----:B-1----:R1:W2:Y:S02]  /*a9f0*/  SYNCS.PHASECHK.TRANS64.TRYWAIT P3, [R4+URZ+0x40], R5 ;  /* 0x00004005040075a7 */ /* 0x0022a4000806017f */
[----:B--2---:R-:W-:Y:S05]  /*aa00*/  @!P3 NANOSLEEP.SYNCS 0x989680 ;  /* 0x009896800000b95d */ /* 0x004fea0003900000 */
[----:B------:R-:W2:Y:S02]  /*aa10*/  @!P3 SYNCS.PHASECHK.TRANS64 P3, [R4+URZ+0x40], R5 ;  /* 0x000040050400b5a7 */ /* 0x000ea4000806007f */
[----:B--2---:R-:W-:Y:S05]  /*aa20*/  @!P3 BRA `(.L_x_120) ;  /* 0xfffffffc00f0b947 */ /* 0x004fea000383ffff */
[----:B------:R-:W-:Y:S05]  /*aa30*/  BRA `(.L_x_243) ;  /* 0xffffffb400b87947 */ /* 0x000fea000383ffff */
.L_x_131:
[----:B-1----:R1:W2:Y:S02]  /*aa40*/  SYNCS.PHASECHK.TRANS64.TRYWAIT P3, [R4+URZ+0x40], R41 ;  /* 0x00004029040075a7 */ /* 0x0022a4000806017f */
[----:B--2---:R-:W-:Y:S05]  /*aa50*/  @!P3 NANOSLEEP.SYNCS 0x989680 ;  /* 0x009896800000b95d */ /* 0x004fea0003900000 */
[----:B------:R-:W2:Y:S02]  /*aa60*/  @!P3 SYNCS.PHASECHK.TRANS64 P3, [R4+URZ+0x40], R41 ;  /* 0x000040290400b5a7 */ /* 0x000ea4000806007f */
[----:B--2---:R-:W-:Y:S05]  /*aa70*/  @!P3 BRA `(.L_x_131) ;  /* 0xfffffffc00f0b947 */ /* 0x004fea000383ffff */
[----:B------:R-:W-:Y:S05]  /*aa80*/  BRA `(.L_x_244) ;  /* 0xffffffbc00a47947 */ /* 0x000fea000383ffff */
.L_x_151:
[----:B-1----:R-:W-:-:S04]  /*aa90*/  MOV R3, UR4 ;  /* 0x0000000400037c02 */ /* 0x002fc80008000f00 */
[----:B------:R1:W2:Y:S03]  /*aaa0*/  SYNCS.PHASECHK.TRANS64.TRYWAIT P0, [R3+URZ+0x88], R0 ;  /* 0x00008800030075a7 */ /* 0x0002a6000800017f */
[----:B--2---:R-:W-:Y:S05]  /*aab0*/  @!P0 NANOSLEEP.SYNCS 0x989680 ;  /* 0x009896800000895d */ /* 0x004fea0003900000 */
[----:B------:R-:W2:Y:S02]  /*aac0*/  @!P0 SYNCS.PHASECHK.TRANS64 P0, [R3+URZ+0x88], R0 ;  /* 0x00008800030085a7 */ /* 0x000ea4000800007f */
[----:B--2---:R-:W-:Y:S05]  /*aad0*/  @!P0 BRA `(.L_x_151) ;  /* 0xfffffffc00ec8947 */ /* 0x004fea000383ffff */
[----:B------:R-:W-:Y:S05]  /*aae0*/  BRA `(.L_x_150) ;  /* 0xffffffd400487947 */ /* 0x000fea000383ffff */
.L_x_160:
[----:B-1----:R-:W-:-:S04]  /*aaf0*/  IMAD.U32 R5, RZ, RZ, UR13 ;  /* 0x0000000dff057e24 */ /* 0x002fc8000f8e00ff */
[----:B------:R1:W2:Y:S03]  /*ab00*/  SYNCS.PHASECHK.TRANS64.TRYWAIT P1, [R5+URZ+0x60], R4 ;  /* 0x00006004050075a7 */ /* 0x0002a6000802017f */
[----:B--2---:R-:W-:Y:S05]  /*ab10*/  @!P1 NANOSLEEP.SYNCS 0x989680 ;  /* 0x009896800000995d */ /* 0x004fea0003900000 */
[----:B------:R-:W2:Y:S02]  /*ab20*/  @!P1 SYNCS.PHASECHK.TRANS64 P1, [R5+URZ+0x60], R4 ;  /* 0x00006004050095a7 */ /* 0x000ea4000802007f */
[----:B--2---:R-:W-:Y:S05]  /*ab30*/  @!P1 BRA `(.L_x_160) ;  /* 0xfffffffc00ec9947 */ /* 0x004fea000383ffff */
[----:B------:R-:W-:Y:S05]  /*ab40*/  BRA `(.L_x_245) ;  /* 0xffffffd8002c7947 */ /* 0x000fea000383ffff */
.L_x_166:
[----:B-12---:R-:W-:-:S04]  /*ab50*/  IMAD.U32 R5, RZ, RZ, UR13 ;  /* 0x0000000dff057e24 */ /* 0x006fc8000f8e00ff */
[----:B------:R1:W2:Y:S03]  /*ab60*/  SYNCS.PHASECHK.TRANS64.TRYWAIT P1, [R5+URZ+0x68], R4 ;  /* 0x00006804050075a7 */ /* 0x0002a6000802017f */
[----:B--2---:R-:W-:Y:S05]  /*ab70*/  @!P1 NANOSLEEP.SYNCS 0x989680 ;  /* 0x009896800000995d */ /* 0x004fea0003900000 */
[----:B------:R-:W2:Y:S02]  /*ab80*/  @!P1 SYNCS.PHASECHK.TRANS64 P1, [R5+URZ+0x68], R4 ;  /* 0x00006804050095a7 */ /* 0x000ea4000802007f */
[----:B--2---:R-:W-:Y:S05]  /*ab90*/  @!P1 BRA `(.L_x_166) ;  /* 0xfffffffc00ec9947 */ /* 0x004fea000383ffff */
[----:B------:R-:W-:Y:S05]  /*aba0*/  BRA `(.L_x_246) ;  /* 0xffffffd800747947 */ /* 0x000fea000383ffff */
.L_x_172:
[----:B-123--:R-:W-:-:S04]  /*abb0*/  MOV R5, UR13 ;  /* 0x0000000d00057c02 */ /* 0x00efc80008000f00 */
[----:B------:R1:W2:Y:S03]  /*abc0*/  SYNCS.PHASECHK.TRANS64.TRYWAIT P1, [R5+URZ+0x70], R4 ;  /* 0x00007004050075a7 */ /* 0x0002a6000802017f */
[----:B--2---:R-:W-:Y:S05]  /*abd0*/  @!P1 NANOSLEEP.SYNCS 0x989680 ;  /* 0x009896800000995d */ /* 0x004fea0003900000 */
[----:B------:R-:W2:Y:S02]  /*abe0*/  @!P1 SYNCS.PHASECHK.TRANS64 P1, [R5+URZ+0x70], R4 ;  /* 0x00007004050095a7 */ /* 0x000ea4000802007f */
[----:B--2---:R-:W-:Y:S05]  /*abf0*/  @!P1 BRA `(.L_x_172) ;  /* 0xfffffffc00ec9947 */ /* 0x004fea000383ffff */
[----:B------:R-:W-:Y:S05]  /*ac00*/  BRA `(.L_x_247) ;  /* 0xffffffd800c47947 */ /* 0x000fea000383ffff */
.L_x_178:
[----:B-1234-:R-:W-:-:S04]  /*ac10*/  IMAD.U32 R5, RZ, RZ, UR13 ;  /* 0x0000000dff057e24 */ /* 0x01efc8000f8e00ff */
[----:B------:R1:W2:Y:S03]  /*ac20*/  SYNCS.PHASECHK.TRANS64.TRYWAIT P1, [R5+URZ+0x78], R4 ;  /* 0x00007804050075a7 */ /* 0x0002a6000802017f */
[----:B--2---:R-:W-:Y:S05]  /*ac30*/  @!P1 NANOSLEEP.SYNCS 0x989680 ;  /* 0x009896800000995d */ /* 0x004fea0003900000 */
[----:B------:R-:W2:Y:S02]  /*ac40*/  @!P1 SYNCS.PHASECHK.TRANS64 P1, [R5+URZ+0x78], R4 ;  /* 0x00007804050095a7 */ /* 0x000ea4000802007f */
[----:B--2---:R-:W-:Y:S05]  /*ac50*/  @!P1 BRA `(.L_x_178) ;  /* 0xfffffffc00ec9947 */ /* 0x004fea000383ffff */
[----:B------:R-:W-:Y:S05]  /*ac60*/  BRA `(.L_x_248) ;  /* 0xffffffdc00147947 */ /* 0x000fea000383ffff */
.L_x_184:
[----:B-1234-:R-:W-:-:S04]  /*ac70*/  IMAD.U32 R5, RZ, RZ, UR13 ;  /* 0x0000000dff057e24 */ /* 0x01efc8000f8e00ff */
[----:B------:R1:W2:Y:S03]  /*ac80*/  SYNCS.PHASECHK.TRANS64.TRYWAIT P1, [R5+URZ+0x60], R4 ;  /* 0x00006004050075a7 */ /* 0x0002a6000802017f */
[----:B--2---:R-:W-:Y:S05]  /*ac90*/  @!P1 NANOSLEEP.SYNCS 0x989680 ;  /* 0x009896800000995d */ /* 0x004fea0003900000 */
[----:B------:R-:W2:Y:S02]  /*aca0*/  @!P1 SYNCS.PHASECHK.TRANS64 P1, [R5+URZ+0x60], R4 ;  /* 0x00006004050095a7 */ /* 0x000ea4000802007f */
[----:B--2---:R-:W-:Y:S05]  /*acb0*/  @!P1 BRA `(.L_x_184) ;  /* 0xfffffffc00ec9947 */ /* 0x004fea000383ffff */
[----:B------:R-:W-:Y:S05]  /*acc0*/  BRA `(.L_x_249) ;  /* 0xffffffdc00687947 */ /* 0x000fea000383ffff */
.L_x_190:
[----:B-1234-:R-:W-:-:S04]  /*acd0*/  MOV R5, UR13 ;  /* 0x0000000d00057c02 */ /* 0x01efc80008000f00 */
[----:B------:R1:W2:Y:S03]  /*ace0*/  SYNCS.PHASECHK.TRANS64.TRYWAIT P1, [R5+URZ+0x68], R4 ;  /* 0x00006804050075a7 */ /* 0x0002a6000802017f */
[----:B--2---:R-:W-:Y:S05]  /*acf0*/  @!P1 NANOSLEEP.SYNCS 0x989680 ;  /* 0x009896800000995d */ /* 0x004fea0003900000 */
[----:B------:R-:W2:Y:S02]  /*ad00*/  @!P1 SYNCS.PHASECHK.TRANS64 P1, [R5+URZ+0x68], R4 ;  /* 0x00006804050095a7 */ /* 0x000ea4000802007f */
[----:B--2---:R-:W-:Y:S05]  /*ad10*/  @!P1 BRA `(.L_x_190) ;  /* 0xfffffffc00ec9947 */ /* 0x004fea000383ffff */
[----:B------:R-:W-:Y:S05]  /*ad20*/  BRA `(.L_x_250) ;  /* 0xffffffdc00ac7947 */ /* 0x000fea000383ffff */
.L_x_196:
[----:B-1234-:R-:W-:-:S04]  /*ad30*/  IMAD.U32 R5, RZ, RZ, UR13 ;  /* 0x0000000dff057e24 */ /* 0x01efc8000f8e00ff */
[----:B------:R1:W2:Y:S03]  /*ad40*/  SYNCS.PHASECHK.TRANS64.TRYWAIT P1, [R5+URZ+0x70], R4 ;  /* 0x00007004050075a7 */ /* 0x0002a6000802017f */
[----:B--2---:R-:W-:Y:S05]  /*ad50*/  @!P1 NANOSLEEP.SYNCS 0x989680 ;  /* 0x009896800000995d */ /* 0x004fea0003900000 */
[----:B------:R-:W2:Y:S02]  /*ad60*/  @!P1 SYNCS.PHASECHK.TRANS64 P1, [R5+URZ+0x70], R4 ;  /* 0x00007004050095a7 */ /* 0x000ea4000802007f */
[----:B--2---:R-:W-:Y:S05]  /*ad70*/  @!P1 BRA `(.L_x_196) ;  /* 0xfffffffc00ec9947 */ /* 0x004fea000383ffff */
[----:B------:R-:W-:Y:S05]  /*ad80*/  BRA `(.L_x_251) ;  /* 0xffffffdc00f07947 */ /* 0x000fea000383ffff */
.L_x_202:
[----:B-1234-:R-:W-:-:S04]  /*ad90*/  IMAD.U32 R5, RZ, RZ, UR13 ;  /* 0x0000000dff057e24 */ /* 0x01efc8000f8e00ff */
[----:B------:R1:W2:Y:S03]  /*ada0*/  SYNCS.PHASECHK.TRANS64.TRYWAIT P1, [R5+URZ+0x78], R4 ;  /* 0x00007804050075a7 */ /* 0x0002a6000802017f */
[----:B--2---:R-:W-:Y:S05]  /*adb0*/  @!P1 NANOSLEEP.SYNCS 0x989680 ;  /* 0x009896800000995d */ /* 0x004fea0003900000 */
[----:B------:R-:W2:Y:S02]  /*adc0*/  @!P1 SYNCS.PHASECHK.TRANS64 P1, [R5+URZ+0x78], R4 ;  /* 0x00007804050095a7 */ /* 0x000ea4000802007f */
[----:B--2---:R-:W-:Y:S05]  /*add0*/  @!P1 BRA `(.L_x_202) ;  /* 0xfffffffc00ec9947 */ /* 0x004fea000383ffff */
[----:B------:R-:W-:Y:S05]  /*ade0*/  BRA `(.L_x_252) ;  /* 0xffffffe000347947 */ /* 0x000fea000383ffff */
.L_x_212:
[----:B------:R1:W1:Y:S02]  /*adf0*/  SYNCS.PHASECHK.TRANS64.TRYWAIT P0, [R0+URZ+0x60], R3 ;  /* 0x00006003000075a7 */ /* 0x000264000800017f */
[----:B-1----:R-:W-:Y:S05]  /*ae00*/  @!P0 NANOSLEEP.SYNCS 0x989680 ;  /* 0x009896800000895d */ /* 0x002fea0003900000 */
[----:B------:R-:W1:Y:S02]  /*ae10*/  @!P0 SYNCS.PHASECHK.TRANS64 P0, [R0+URZ+0x60], R3 ;  /* 0x00006003000085a7 */ /* 0x000e64000800007f */
[----:B-1----:R-:W-:Y:S05]  /*ae20*/  @!P0 BRA `(.L_x_212) ;  /* 0xfffffffc00f08947 */ /* 0x002fea000383ffff */
[----:B------:R-:W-:Y:S05]  /*ae30*/  BRA `(.L_x_253) ;  /* 0xffffffe800187947 */ /* 0x000fea000383ffff */
.L_x_214:
[----:B------:R1:W1:Y:S02]  /*ae40*/  SYNCS.PHASECHK.TRANS64.TRYWAIT P0, [R0+URZ+0x68], R3 ;  /* 0x00006803000075a7 */ /* 0x000264000800017f */
[----:B-1----:R-:W-:Y:S05]  /*ae50*/  @!P0 NANOSLEEP.SYNCS 0x989680 ;  /* 0x009896800000895d */ /* 0x002fea0003900000 */
[----:B------:R-:W1:Y:S02]  /*ae60*/  @!P0 SYNCS.PHASECHK.TRANS64 P0, [R0+URZ+0x68], R3 ;  /* 0x00006803000085a7 */ /* 0x000e64000800007f */
[----:B-1----:R-:W-:Y:S05]  /*ae70*/  @!P0 BRA `(.L_x_214) ;  /* 0xfffffffc00f08947 */ /* 0x002fea000383ffff */
[----:B------:R-:W-:Y:S05]  /*ae80*/  BRA `(.L_x_254) ;  /* 0xffffffe800147947 */ /* 0x000fea000383ffff */
.L_x_216:
[----:B------:R1:W1:Y:S02]  /*ae90*/  SYNCS.PHASECHK.TRANS64.TRYWAIT P0, [R0+URZ+0x70], R3 ;  /* 0x00007003000075a7 */ /* 0x000264000800017f */
[----:B-1----:R-:W-:Y:S05]  /*aea0*/  @!P0 NANOSLEEP.SYNCS 0x989680 ;  /* 0x009896800000895d */ /* 0x002fea0003900000 */
[----:B------:R-:W1:Y:S02]  /*aeb0*/  @!P0 SYNCS.PHASECHK.TRANS64 P0, [R0+URZ+0x70], R3 ;  /* 0x00007003000085a7 */ /* 0x000e64000800007f */
[----:B-1----:R-:W-:Y:S05]  /*aec0*/  @!P0 BRA `(.L_x_216) ;  /* 0xfffffffc00f08947 */ /* 0x002fea000383ffff */
[----:B------:R-:W-:Y:S05]  /*aed0*/  BRA `(.L_x_255) ;  /* 0xffffffe800107947 */ /* 0x000fea000383ffff */
.L_x_220:
[----:B------:R-:W-:Y:S01]  /*aee0*/  BSSY B1, `(.L_x_256) ;  /* 0x0000006000017945 */ /* 0x000fe20003800000 */
[----:B------:R-:W-:-:S07]  /*aef0*/  MOV R15, 0xffffffff ;  /* 0xffffffff000f7802 */ /* 0x000fce0000000f00 */
[----:B------:R-:W-:Y:S05]  /*af00*/  WARPSYNC.COLLECTIVE R15, `(.L_x_257) ;  /* 0x000000000f0c7348 */ /* 0x000fea0003c00000 */
[----:B------:R-:W-:Y:S02]  /*af10*/  ELECT P6, UR62, PT ;  /* 0x00000000003e782f */ /* 0x000fe400038c0000 */
[----:B------:R-:W-:Y:S01]  /*af20*/  MOV R14, UR62 ;  /* 0x0000003e000e7c02 */ /* 0x000fe20008000f00 */
[----:B------:R-:W-:Y:S10]  /*af30*/  ENDCOLLECTIVE ;  /* 0x000000000000791b */ /* 0x000ff40003800000 */
.L_x_257:
[----:B------:R-:W-:Y:S05]  /*af40*/  BSYNC B1 ;  /* 0x0000000000017941 */ /* 0x000fea0003800000 */
.L_x_256:
[----:B------:R-:W-:Y:S05]  /*af50*/  BRA `(.L_x_258) ;  /* 0xffffffe8008c7947 */ /* 0x000fea000383ffff */
.L_x_223:
[----:B--2---:R2:W3:Y:S02]  /*af60*/  SYNCS.PHASECHK.TRANS64.TRYWAIT P0, [R14+URZ+0x20], R7 ;  /* 0x000020070e0075a7 */ /* 0x0044e4000800017f */
[----:B---3--:R-:W-:Y:S05]  /*af70*/  @!P0 NANOSLEEP.SYNCS 0x989680 ;  /* 0x009896800000895d */ /* 0x008fea0003900000 */
[----:B------:R-:W3:Y:S02]  /*af80*/  @!P0 SYNCS.PHASECHK.TRANS64 P0, [R14+URZ+0x20], R7 ;  /* 0x000020070e0085a7 */ /* 0x000ee4000800007f */
[----:B---3--:R-:W-:Y:S05]  /*af90*/  @!P0 BRA `(.L_x_223) ;  /* 0xfffffffc00f08947 */ /* 0x008fea000383ffff */
[----:B------:R-:W-:Y:S05]  /*afa0*/  BRA `(.L_x_259) ;  /* 0xffffffe800c47947 */ /* 0x000fea000383ffff */
.L_x_231:
[----:B------:R-:W-:Y:S01]  /*afb0*/  BSSY B0, `(.L_x_260) ;  /* 0x0000006000007945 */ /* 0x000fe20003800000 */
[----:B------:R-:W-:-:S07]  /*afc0*/  IMAD.MOV.U32 R15, RZ, RZ, -0x1 ;  /* 0xffffffffff0f7424 */ /* 0x000fce00078e00ff */
[----:B-1----:R-:W-:Y:S05]  /*afd0*/  WARPSYNC.COLLECTIVE R15, `(.L_x_261) ;  /* 0x000000000f0c7348 */ /* 0x002fea0003c00000 */
[----:B------:R-:W-:Y:S02]  /*afe0*/  ELECT P6, UR62, PT ;  /* 0x00000000003e782f */ /* 0x000fe400038c0000 */
[----:B------:R-:W-:Y:S01]  /*aff0*/  MOV R14, UR62 ;  /* 0x0000003e000e7c02 */ /* 0x000fe20008000f00 */
[----:B-1----:R-:W-:Y:S10]  /*b000*/  ENDCOLLECTIVE ;  /* 0x000000000000791b */ /* 0x002ff40003800000 */
.L_x_261:
[----:B------:R-:W-:Y:S05]  /*b010*/  BSYNC B0 ;  /* 0x0000000000007941 */ /* 0x000fea0003800000 */
.L_x_260:
[----:B------:R-:W-:Y:S05]  /*b020*/  BRA `(.L_x_262) ;  /* 0xfffffff400187947 */ /* 0x000fea000383ffff */
.L_x_233:
[----:B--2---:R2:W3:Y:S02]  /*b030*/  SYNCS.PHASECHK.TRANS64.TRYWAIT P0, [R5+URZ], R2 ;  /* 0x00000002050075a7 */ /* 0x0044e4000800017f */
[----:B---3--:R-:W-:Y:S05]  /*b040*/  @!P0 NANOSLEEP.SYNCS 0x989680 ;  /* 0x009896800000895d */ /* 0x008fea0003900000 */
[----:B------:R-:W3:Y:S02]  /*b050*/  @!P0 SYNCS.PHASECHK.TRANS64 P0, [R5+URZ], R2 ;  /* 0x00000002050085a7 */ /* 0x000ee4000800007f */
[----:B---3--:R-:W-:Y:S05]  /*b060*/  @!P0 BRA `(.L_x_233) ;  /* 0xfffffffc00f08947 */ /* 0x008fea000383ffff */
[----:B------:R-:W-:Y:S05]  /*b070*/  BRA `(.L_x_263) ;  /* 0xfffffff400547947 */ /* 0x000fea000383ffff */
.L_x_234:
[----:B--2---:R2:W3:Y:S02]  /*b080*/  SYNCS.PHASECHK.TRANS64.TRYWAIT P0, [R7+URZ], R4 ;  /* 0x00000004070075a7 */ /* 0x0044e4000800017f */
[----:B---3--:R-:W-:Y:S05]  /*b090*/  @!P0 NANOSLEEP.SYNCS 0x989680 ;  /* 0x009896800000895d */ /* 0x008fea0003900000 */
[----:B------:R-:W3:Y:S02]  /*b0a0*/  @!P0 SYNCS.PHASECHK.TRANS64 P0, [R7+URZ], R4 ;  /* 0x00000004070085a7 */ /* 0x000ee4000800007f */
[----:B---3--:R-:W-:Y:S05]  /*b0b0*/  @!P0 BRA `(.L_x_234) ;  /* 0xfffffffc00f08947 */ /* 0x008fea000383ffff */
[----:B------:R-:W-:Y:S05]  /*b0c0*/  BRA `(.L_x_264) ;  /* 0xfffffff400647947 */ /* 0x000fea000383ffff */
.L_x_235:
[----:B--2---:R2:W3:Y:S02]  /*b0d0*/  SYNCS.PHASECHK.TRANS64.TRYWAIT P0, [R6+URZ], R5 ;  /* 0x00000005060075a7 */ /* 0x0044e4000800017f */
[----:B---3--:R-:W-:Y:S05]  /*b0e0*/  @!P0 NANOSLEEP.SYNCS 0x989680 ;  /* 0x009896800000895d */ /* 0x008fea0003900000 */
[----:B------:R-:W3:Y:S02]  /*b0f0*/  @!P0 SYNCS.PHASECHK.TRANS64 P0, [R6+URZ], R5 ;  /* 0x00000005060085a7 */ /* 0x000ee4000800007f */
[----:B---3--:R-:W-:Y:S05]  /*b100*/  @!P0 BRA `(.L_x_235) ;  /* 0xfffffffc00f08947 */ /* 0x008fea000383ffff */
[----:B------:R-:W-:Y:S05]  /*b110*/  BRA `(.L_x_265) ;  /* 0xfffffff4006c7947 */ /* 0x000fea000383ffff */
.L_x_266:
[----:B------:R-:W-:-:S00]  /*b120*/  BRA `(.L_x_266) ;  /* 0xfffffffc00fc7947 */ /* 0x000fc0000383ffff */
[----:B------:R-:W-:-:S00]  /*b130*/  NOP ;  /* 0x0000000000007918 */ /* 0x000fc00000000000 */
        /* <DEDUP_REMOVED lines=12> */
.L_x_267:


//--------------------- .nv.global.init           --------------------------
	.section	.nv.global.init,"aw",@progbits
.nv.global.init:
	.type		$str$22,@object
	.size		$str$22,($str$26 - $str$22)
$str$22:
        /*0000*/ 	.byte	0x6b, 0x5f, 0x74, 0x69, 0x6c, 0x65, 0x5f, 0x63, 0x6f, 0x75, 0x6e, 0x74, 0x20, 0x3e, 0x3d, 0x20
        /*0010*/ 	.byte	0x31, 0x00
	.type		$str$26,@object
	.size		$str$26,($str$27 - $str$26)
$str$26:
        /*0012*/ 	.byte	0x28, 0x61, 0x64, 0x64, 0x72, 0x65, 0x73, 0x73, 0x20, 0x26, 0x20, 0x6d, 0x61, 0x73, 0x6b, 0x29
        /*0022*/ 	.byte	0x20, 0x3d, 0x3d, 0x20, 0x30, 0x00
	.type		$str$27,@object
	.size		$str$27,($str$23 - $str$27)
$str$27:
        /*0028*/ 	.byte	0x2f, 0x74, 0x6d, 0x70, 0x2f, 0x63, 0x75, 0x74, 0x6c, 0x61, 0x73, 0x73, 0x5f, 0x73, 0x77, 0x65
        /*0038*/ 	.byte	0x65, 0x70, 0x5f, 0x73, 0x72, 0x63, 0x2f, 0x69, 0x6e, 0x63, 0x6c, 0x75, 0x64, 0x65, 0x2f, 0x63
        /*0048*/ 	.byte	0x75, 0x74, 0x65, 0x2f, 0x70, 0x6f, 0x69, 0x6e, 0x74, 0x65, 0x72, 0x5f, 0x66, 0x6c, 0x61, 0x67
        /*0058*/ 	.byte	0x67, 0x65, 0x64, 0x2e, 0x68, 0x70, 0x70, 0x00
	.type		$str$23,@object
	.size		$str$23,(__unnamed_2 - $str$23)
$str$23:
        /*0060*/ 	.byte	0x2f, 0x74, 0x6d, 0x70, 0x2f, 0x63, 0x75, 0x74, 0x6c, 0x61, 0x73, 0x73, 0x5f, 0x73, 0x77, 0x65
        /*0070*/ 	.byte	0x65, 0x70, 0x5f, 0x73, 0x72, 0x63, 0x2f, 0x69, 0x6e, 0x63, 0x6c, 0x75, 0x64, 0x65, 0x2f, 0x63
        /*0080*/ 	.byte	0x75, 0x74, 0x6c, 0x61, 0x73, 0x73, 0x2f, 0x67, 0x65, 0x6d, 0x6d, 0x2f, 0x63, 0x6f, 0x6c, 0x6c
        /*0090*/ 	.byte	0x65, 0x63, 0x74, 0x69, 0x76, 0x65, 0x2f, 0x73, 0x6d, 0x39, 0x30, 0x5f, 0x6d, 0x6d, 0x61, 0x5f
        /*00a0*/ 	.byte	0x74, 0x6d, 0x61, 0x5f, 0x67, 0x6d, 0x6d, 0x61, 0x5f, 0x73, 0x73, 0x5f, 0x77, 0x61, 0x72, 0x70
        /*00b0*/ 	.byte	0x73, 0x70, 0x65, 0x63, 0x69, 0x61, 0x6c, 0x69, 0x7a, 0x65, 0x64, 0x2e, 0x68, 0x70, 0x70, 0x00
	.type		__unnamed_2,@object
	.size		__unnamed_2,(__unnamed_1 - __unnamed_2)
__unnamed_2:
        /*00c0*/ 	.byte	0x61, 0x75, 0x74, 0x6f, 0x20, 0x63, 0x75, 0x74, 0x65, 0x3a, 0x3a, 0x61, 0x73, 0x5f, 0x70, 0x6f
        /* <DEDUP_REMOVED lines=27> */
        /*0280*/ 	.byte	0x3c, 0x34, 0x30, 0x39, 0x36, 0x3e, 0x3e, 0x3e, 0x3e, 0x3e, 0x5d, 0x00
	.type		__unnamed_1,@object
	.size		__unnamed_1,(.L_0 - __unnamed_1)
__unnamed_1:
        /* <DEDUP_REMOVED lines=182> */
.L_0:


//--------------------- .nv.shared._ZN7cutlass13device_kernelINS_4gemm6kernel13GemmUniversalIN4cute5tupleIJiiiiEEENS1_10collective13CollectiveMmaINS1_34MainloopSm90TmaGmmaWarpSpecializedILi4ENS5_IJNS4_1CILi2EEENSA_ILi1EEESC_EEENS1_35KernelTmaWarpSpecializedCooperativeEEENS5_IJNSA_ILi128EEENSA_ILi256EEENSA_ILi64EEEEEENS_10bfloat16_tENS5_IJlSC_lEEESK_SL_NS4_8TiledMMAINS4_8MMA_AtomIJNS4_4SM904GMMA28MMA_64x256x16_F32BF16BF16_SSILNSP_5MajorE0ELSR_0ELNSP_7ScaleInE1ELSS_1EEEEEENS4_6LayoutISD_NS5_IJSC_NSA_ILi0EEESW_EEEEENS5_IJNS4_10UnderscoreESZ_SZ_EEEEENS4_13SM90_TMA_LOADENS4_14ComposedLayoutINS4_7SwizzleILi3ELi4ELi3EEENS4_18smem_ptr_flag_bitsILi16EEENSV_INS5_IJNSA_ILi8EEESI_EEENS5_IJSI_SC_EEEEEEEvNS4_8identityENS4_23SM90_TMA_LOAD_MULTICASTES1C_vS1D_EENS_8epilogue10collective18CollectiveEpilogueINS1G_22Sm90TmaWarpSpecializedILi4ELi2ELi16ELb1ELb0EEEJSJ_NS5_IJSG_NSA_ILi32EEEEEESK_SL_SK_SL_NS1G_6fusion15FusionCallbacksIS1K_NS1N_17LinCombPerRowBiasISK_fSK_SK_fLi8ELNS_15FloatRoundStyleE2EEESJ_S1M_JEEES12_NS13_INS14_ILi2ELi4ELi3EEES17_NSV_INS5_IJS18_S1L_EEENS5_IJS1L_SC_EEEEEEENS4_17SM75_U32x4_LDSM_NENS4_14SM90_TMA_STOREES1X_NS4_17SM90_U32x4_STSM_NENS4_9Copy_AtomIJS20_NS_6half_tEEEEvEEEvvEEEEvNT_6ParamsE --------------------------
	.section	.nv.shared._ZN7cutlass13device_kernelINS_4gemm6kernel13GemmUniversalIN4cute5tupleIJiiiiEEENS1_10collective13CollectiveMmaINS1_34MainloopSm90TmaGmmaWarpSpecializedILi4ENS5_IJNS4_1CILi2EEENSA_ILi1EEESC_EEENS1_35KernelTmaWarpSpecializedCooperativeEEENS5_IJNSA_ILi128EEENSA_ILi256EEENSA_ILi64EEEEEENS_10bfloat16_tENS5_IJlSC_lEEESK_SL_NS4_8TiledMMAINS4_8MMA_AtomIJNS4_4SM904GMMA28MMA_64x256x16_F32BF16BF16_SSILNSP_5MajorE0ELSR_0ELNSP_7ScaleInE1ELSS_1EEEEEENS4_6LayoutISD_NS5_IJSC_NSA_ILi0EEESW_EEEEENS5_IJNS4_10UnderscoreESZ_SZ_EEEEENS4_13SM90_TMA_LOADENS4_14ComposedLayoutINS4_7SwizzleILi3ELi4ELi3EEENS4_18smem_ptr_flag_bitsILi16EEENSV_INS5_IJNSA_ILi8EEESI_EEENS5_IJSI_SC_EEEEEEEvNS4_8identityENS4_23SM90_TMA_LOAD_MULTICASTES1C_vS1D_EENS_8epilogue10collective18CollectiveEpilogueINS1G_22Sm90TmaWarpSpecializedILi4ELi2ELi16ELb1ELb0EEEJSJ_NS5_IJSG_NSA_ILi32EEEEEESK_SL_SK_SL_NS1G_6fusion15FusionCallbacksIS1K_NS1N_17LinCombPerRowBiasISK_fSK_SK_fLi8ELNS_15FloatRoundStyleE2EEESJ_S1M_JEEES12_NS13_INS14_ILi2ELi4ELi3EEES17_NSV_INS5_IJS18_S1L_EEENS5_IJS1L_SC_EEEEEEENS4_17SM75_U32x4_LDSM_NENS4_14SM90_TMA_STOREES1X_NS4_17SM90_U32x4_STSM_NENS4_9Copy_AtomIJS20_NS_6half_tEEEEvEEEvvEEEEvNT_6ParamsE,"aw",@nobits
	.sectionflags	@""
	.align	16
	.zero		1024


//--------------------- .nv.shared.reserved.0     --------------------------
	.section	.nv.shared.reserved.0,"aw",@nobits
	.weak		__nv_reservedSMEM_offset_0_alias
	.size		__nv_reservedSMEM_offset_0_alias, 0, 0
	.other		__nv_reservedSMEM_offset_0_alias,@"STO_CUDA_RESERVED_SHARED STV_DEFAULT"
__nv_reservedSMEM_offset_0_alias:
	.zero		0


//--------------------- .nv.global                --------------------------
	.section	.nv.global,"aw",@nobits
.nv.global:
	.type		_ZN39_INTERNAL_55f5b49a_4_k_cu_60cdaa8f_27974cute1_E,@object
	.size		_ZN39_INTERNAL_55f5b49a_4_k_cu_60cdaa8f_27974cute1_E,(_ZN39_INTERNAL_55f5b49a_4_k_cu_60cdaa8f_27974cuda3std3__45__cpo6cbeginE - _ZN39_INTERNAL_55f5b49a_4_k_cu_60cdaa8f_27974cute1_E)
_ZN39_INTERNAL_55f5b49a_4_k_cu_60cdaa8f_27974cute1_E:
	.zero		1
	.type		_ZN39_INTERNAL_55f5b49a_4_k_cu_60cdaa8f_27974cuda3std3__45__cpo6cbeginE,@object
	.size		_ZN39_INTERNAL_55f5b49a_4_k_cu_60cdaa8f_27974cuda3std3__45__cpo6cbeginE,(_ZN39_INTERNAL_55f5b49a_4_k_cu_60cdaa8f_27974cuda3std3__48in_placeE - _ZN39_INTERNAL_55f5b49a_4_k_cu_60cdaa8f_27974cuda3std3__45__cpo6cbeginE)
_ZN39_INTERNAL_55f5b49a_4_k_cu_60cdaa8f_27974cuda3std3__45__cpo6cbeginE:
	.zero		1
	.type		_ZN39_INTERNAL_55f5b49a_4_k_cu_60cdaa8f_27974cuda3std3__48in_placeE,@object
	.size		_ZN39_INTERNAL_55f5b49a_4_k_cu_60cdaa8f_27974cuda3std3__48in_placeE,(_ZN39_INTERNAL_55f5b49a_4_k_cu_60cdaa8f_27974cuda3std6ranges3__45__cpo9iter_moveE - _ZN39_INTERNAL_55f5b49a_4_k_cu_60cdaa8f_27974cuda3std3__48in_placeE)
_ZN39_INTERNAL_55f5b49a_4_k_cu_60cdaa8f_27974cuda3std3__48in_placeE:
	.zero		1
	.type		_ZN39_INTERNAL_55f5b49a_4_k_cu_60cdaa8f_27974cuda3std6ranges3__45__cpo9iter_moveE,@object
	.size		_ZN39_INTERNAL_55f5b49a_4_k_cu_60cdaa8f_27974cuda3std6ranges3__45__cpo9iter_moveE,(_ZN39_INTERNAL_55f5b49a_4_k_cu_60cdaa8f_27974cuda3std3__45__cpo5beginE - _ZN39_INTERNAL_55f5b49a_4_k_cu_60cdaa8f_27974cuda3std6ranges3__45__cpo9iter_moveE)
_ZN39_INTERNAL_55f5b49a_4_k_cu_60cdaa8f_27974cuda3std6ranges3__45__cpo9iter_moveE:
	.zero		1
	.type		_ZN39_INTERNAL_55f5b49a_4_k_cu_60cdaa8f_27974cuda3std3__45__cpo5beginE,@object
	.size		_ZN39_INTERNAL_55f5b49a_4_k_cu_60cdaa8f_27974cuda3std3__45__cpo5beginE,(_ZN39_INTERNAL_55f5b49a_4_k_cu_60cdaa8f_27974cuda3std3__441_GLOBAL__N__55f5b49a_4_k_cu_60cdaa8f_27976ignoreE - _ZN39_INTERNAL_55f5b49a_4_k_cu_60cdaa8f_27974cuda3std3__45__cpo5beginE)
_ZN39_INTERNAL_55f5b49a_4_k_cu_60cdaa8f_27974cuda3std3__45__cpo5beginE:
	.zero		1
	.type		_ZN39_INTERNAL_55f5b49a_4_k_cu_60cdaa8f_27974cuda3std3__441_GLOBAL__N__55f5b49a_4_k_cu_60cdaa8f_27976ignoreE,@object
	.size		_ZN39_INTERNAL_55f5b49a_4_k_cu_60cdaa8f_27974cuda3std3__441_GLOBAL__N__55f5b49a_4_k_cu_60cdaa8f_27976ignoreE,(_ZN39_INTERNAL_55f5b49a_4_k_cu_60cdaa8f_27974cute7productE - _ZN39_INTERNAL_55f5b49a_4_k_cu_60cdaa8f_27974cuda3std3__441_GLOBAL__N__55f5b49a_4_k_cu_60cdaa8f_27976ignoreE)
_ZN39_INTERNAL_55f5b49a_4_k_cu_60cdaa8f_27974cuda3std3__441_GLOBAL__N__55f5b49a_4_k_cu_60cdaa8f_27976ignoreE:
	.zero		1
	.type		_ZN39_INTERNAL_55f5b49a_4_k_cu_60cdaa8f_27974cute7productE,@object
	.size		_ZN39_INTERNAL_55f5b49a_4_k_cu_60cdaa8f_27974cute7productE,(_ZN39_INTERNAL_55f5b49a_4_k_cu_60cdaa8f_27974cuda3std3__45__cpo3endE - _ZN39_INTERNAL_55f5b49a_4_k_cu_60cdaa8f_27974cute7productE)
_ZN39_INTERNAL_55f5b49a_4_k_cu_60cdaa8f_27974cute7productE:
	.zero		1
	.type		_ZN39_INTERNAL_55f5b49a_4_k_cu_60cdaa8f_27974cuda3std3__45__cpo3endE,@object
	.size		_ZN39_INTERNAL_55f5b49a_4_k_cu_60cdaa8f_27974cuda3std3__45__cpo3endE,(_ZN39_INTERNAL_55f5b49a_4_k_cu_60cdaa8f_27974cuda3std3__419piecewise_constructE - _ZN39_INTERNAL_55f5b49a_4_k_cu_60cdaa8f_27974cuda3std3__45__cpo3endE)
_ZN39_INTERNAL_55f5b49a_4_k_cu_60cdaa8f_27974cuda3std3__45__cpo3endE:
	.zero		1
	.type		_ZN39_INTERNAL_55f5b49a_4_k_cu_60cdaa8f_27974cuda3std3__419piecewise_constructE,@object
	.size		_ZN39_INTERNAL_55f5b49a_4_k_cu_60cdaa8f_27974cuda3std3__419piecewise_constructE,(_ZN39_INTERNAL_55f5b49a_4_k_cu_60cdaa8f_27974cuda3std3__45__cpo4cendE - _ZN39_INTERNAL_55f5b49a_4_k_cu_60cdaa8f_27974cuda3std3__419piecewise_constructE)
_ZN39_INTERNAL_55f5b49a_4_k_cu_60cdaa8f_27974cuda3std3__419piecewise_constructE:
	.zero		1
	.type		_ZN39_INTERNAL_55f5b49a_4_k_cu_60cdaa8f_27974cuda3std3__45__cpo4cendE,@object
	.size		_ZN39_INTERNAL_55f5b49a_4_k_cu_60cdaa8f_27974cuda3std3__45__cpo4cendE,(_ZN39_INTERNAL_55f5b49a_4_k_cu_60cdaa8f_27974cuda3std6ranges3__45__cpo4swapE - _ZN39_INTERNAL_55f5b49a_4_k_cu_60cdaa8f_27974cuda3std3__45__cpo4cendE)
_ZN39_INTERNAL_55f5b49a_4_k_cu_60cdaa8f_27974cuda3std3__45__cpo4cendE:
	.zero		1
	.type		_ZN39_INTERNAL_55f5b49a_4_k_cu_60cdaa8f_27974cuda3std6ranges3__45__cpo4swapE,@object
	.size		_ZN39_INTERNAL_55f5b49a_4_k_cu_60cdaa8f_27974cuda3std6ranges3__45__cpo4swapE,(.L_9 - _ZN39_INTERNAL_55f5b49a_4_k_cu_60cdaa8f_27974cuda3std6ranges3__45__cpo4swapE)
_ZN39_INTERNAL_55f5b49a_4_k_cu_60cdaa8f_27974cuda3std6ranges3__45__cpo4swapE:
	.zero		1
.L_9:


//--------------------- .nv.constant0._ZN7cutlass13device_kernelINS_4gemm6kernel13GemmUniversalIN4cute5tupleIJiiiiEEENS1_10collective13CollectiveMmaINS1_34MainloopSm90TmaGmmaWarpSpecializedILi4ENS5_IJNS4_1CILi2EEENSA_ILi1EEESC_EEENS1_35KernelTmaWarpSpecializedCooperativeEEENS5_IJNSA_ILi128EEENSA_ILi256EEENSA_ILi64EEEEEENS_10bfloat16_tENS5_IJlSC_lEEESK_SL_NS4_8TiledMMAINS4_8MMA_AtomIJNS4_4SM904GMMA28MMA_64x256x16_F32BF16BF16_SSILNSP_5MajorE0ELSR_0ELNSP_7ScaleInE1ELSS_1EEEEEENS4_6LayoutISD_NS5_IJSC_NSA_ILi0EEESW_EEEEENS5_IJNS4_10UnderscoreESZ_SZ_EEEEENS4_13SM90_TMA_LOADENS4_14ComposedLayoutINS4_7SwizzleILi3ELi4ELi3EEENS4_18smem_ptr_flag_bitsILi16EEENSV_INS5_IJNSA_ILi8EEESI_EEENS5_IJSI_SC_EEEEEEEvNS4_8identityENS4_23SM90_TMA_LOAD_MULTICASTES1C_vS1D_EENS_8epilogue10collective18CollectiveEpilogueINS1G_22Sm90TmaWarpSpecializedILi4ELi2ELi16ELb1ELb0EEEJSJ_NS5_IJSG_NSA_ILi32EEEEEESK_SL_SK_SL_NS1G_6fusion15FusionCallbacksIS1K_NS1N_17LinCombPerRowBiasISK_fSK_SK_fLi8ELNS_15FloatRoundStyleE2EEESJ_S1M_JEEES12_NS13_INS14_ILi2ELi4ELi3EEES17_NSV_INS5_IJS18_S1L_EEENS5_IJS1L_SC_EEEEEEENS4_17SM75_U32x4_LDSM_NENS4_14SM90_TMA_STOREES1X_NS4_17SM90_U32x4_STSM_NENS4_9Copy_AtomIJS20_NS_6half_tEEEEvEEEvvEEEEvNT_6ParamsE --------------------------
	.section	.nv.constant0._ZN7cutlass13device_kernelINS_4gemm6kernel13GemmUniversalIN4cute5tupleIJiiiiEEENS1_10collective13CollectiveMmaINS1_34MainloopSm90TmaGmmaWarpSpecializedILi4ENS5_IJNS4_1CILi2EEENSA_ILi1EEESC_EEENS1_35KernelTmaWarpSpecializedCooperativeEEENS5_IJNSA_ILi128EEENSA_ILi256EEENSA_ILi64EEEEEENS_10bfloat16_tENS5_IJlSC_lEEESK_SL_NS4_8TiledMMAINS4_8MMA_AtomIJNS4_4SM904GMMA28MMA_64x256x16_F32BF16BF16_SSILNSP_5MajorE0ELSR_0ELNSP_7ScaleInE1ELSS_1EEEEEENS4_6LayoutISD_NS5_IJSC_NSA_ILi0EEESW_EEEEENS5_IJNS4_10UnderscoreESZ_SZ_EEEEENS4_13SM90_TMA_LOADENS4_14ComposedLayoutINS4_7SwizzleILi3ELi4ELi3EEENS4_18smem_ptr_flag_bitsILi16EEENSV_INS5_IJNSA_ILi8EEESI_EEENS5_IJSI_SC_EEEEEEEvNS4_8identityENS4_23SM90_TMA_LOAD_MULTICASTES1C_vS1D_EENS_8epilogue10collective18CollectiveEpilogueINS1G_22Sm90TmaWarpSpecializedILi4ELi2ELi16ELb1ELb0EEEJSJ_NS5_IJSG_NSA_ILi32EEEEEESK_SL_SK_SL_NS1G_6fusion15FusionCallbacksIS1K_NS1N_17LinCombPerRowBiasISK_fSK_SK_fLi8ELNS_15FloatRoundStyleE2EEESJ_S1M_JEEES12_NS13_INS14_ILi2ELi4ELi3EEES17_NSV_INS5_IJS18_S1L_EEENS5_IJS1L_SC_EEEEEEENS4_17SM75_U32x4_LDSM_NENS4_14SM90_TMA_STOREES1X_NS4_17SM90_U32x4_STSM_NENS4_9Copy_AtomIJS20_NS_6half_tEEEEvEEEvvEEEEvNT_6ParamsE,"a",@progbits
	.sectionflags	@""
	.align	4
.nv.constant0._ZN7cutlass13device_kernelINS_4gemm6kernel13GemmUniversalIN4cute5tupleIJiiiiEEENS1_10collective13CollectiveMmaINS1_34MainloopSm90TmaGmmaWarpSpecializedILi4ENS5_IJNS4_1CILi2EEENSA_ILi1EEESC_EEENS1_35KernelTmaWarpSpecializedCooperativeEEENS5_IJNSA_ILi128EEENSA_ILi256EEENSA_ILi64EEEEEENS_10bfloat16_tENS5_IJlSC_lEEESK_SL_NS4_8TiledMMAINS4_8MMA_AtomIJNS4_4SM904GMMA28MMA_64x256x16_F32BF16BF16_SSILNSP_5MajorE0ELSR_0ELNSP_7ScaleInE1ELSS_1EEEEEENS4_6LayoutISD_NS5_IJSC_NSA_ILi0EEESW_EEEEENS5_IJNS4_10UnderscoreESZ_SZ_EEEEENS4_13SM90_TMA_LOADENS4_14ComposedLayoutINS4_7SwizzleILi3ELi4ELi3EEENS4_18smem_ptr_flag_bitsILi16EEENSV_INS5_IJNSA_ILi8EEESI_EEENS5_IJSI_SC_EEEEEEEvNS4_8identityENS4_23SM90_TMA_LOAD_MULTICASTES1C_vS1D_EENS_8epilogue10collective18CollectiveEpilogueINS1G_22Sm90TmaWarpSpecializedILi4ELi2ELi16ELb1ELb0EEEJSJ_NS5_IJSG_NSA_ILi32EEEEEESK_SL_SK_SL_NS1G_6fusion15FusionCallbacksIS1K_NS1N_17LinCombPerRowBiasISK_fSK_SK_fLi8ELNS_15FloatRoundStyleE2EEESJ_S1M_JEEES12_NS13_INS14_ILi2ELi4ELi3EEES17_NSV_INS5_IJS18_S1L_EEENS5_IJS1L_SC_EEEEEEENS4_17SM75_U32x4_LDSM_NENS4_14SM90_TMA_STOREES1X_NS4_17SM90_U32x4_STSM_NENS4_9Copy_AtomIJS20_NS_6half_tEEEEvEEEvvEEEEvNT_6ParamsE:
	.zero		2432


//--------------------- SYMBOLS --------------------------

	.type		.nv.reservedSmem.offset0,@object
	.size		.nv.reservedSmem.offset0,0x4
	.type		__assertfail,@function
